	.target	sm_90a

	.elftype	@"ET_EXEC"


//--------------------- .note.nv.tkinfo           --------------------------
	.section	.note.nv.tkinfo,"",@"SHT_NOTE"
	.sectionflags	@"SHF_NOTE_NV_TKINFO"
	.tkinfo
        /*0018*/ 	.word	0x00000002
        /*0030*/ 	.string	""
        /*0030*/ 	.string	"ptxas"
        /*0030*/ 	.string	"Cuda compilation tools, release 13.0, V13.0.88"
        /*0030*/ 	.string	"Build cuda_13.0.r13.0/compiler.36424714_0"
        /*0030*/ 	.string	"-arch sm_90a -m 64 "



//--------------------- .note.nv.cuinfo           --------------------------
	.section	.note.nv.cuinfo,"",@"SHT_NOTE"
	.sectionflags	@"SHF_NOTE_NV_CUINFO"
        /*0018*/ 	.short	0x0002
        /*001a*/ 	.short	0x005a
        /*001c*/ 	.short	0x0082
	.zero		2


//--------------------- .nv.info                  --------------------------
	.section	.nv.info,"",@"SHT_CUDA_INFO"
	.align	4


	//----- nvinfo : EIATTR_REGCOUNT
	.align		4
        /*0000*/ 	.byte	0x04, 0x2f
        /*0002*/ 	.short	(.L_15 - .L_14)
	.align		4
.L_14:
        /*0004*/ 	.word	index@(_ZN7cutlass13device_kernelINS_4gemm6kernel13GemmUniversalIN4cute5tupleIJiiiiEEENS1_10collective13CollectiveMmaINS1_34MainloopSm90TmaGmmaWarpSpecializedILi3ENS5_IJNS4_1CILi1EEESB_SB_EEENS1_35KernelTmaWarpSpecializedCooperativeEEENS5_IJNSA_ILi192EEENSA_ILi80EEENSA_ILi128EEEEEENS_10bfloat16_tENS5_IJlSB_lEEESJ_SK_NS4_8TiledMMAINS4_8MMA_AtomIJNS4_4SM904GMMA27MMA_64x16x16_F32BF16BF16_SSILNSO_5MajorE0ELSQ_0ELNSO_7ScaleInE1ELSR_1EEEEEENS4_6LayoutINS5_IJNSA_ILi2EEESB_SB_EEENS5_IJSB_NSA_ILi0EEESX_EEEEENS5_IJNS4_10UnderscoreES10_S10_EEEEENS4_13SM90_TMA_LOADENS4_14ComposedLayoutINS4_7SwizzleILi3ELi4ELi3EEENS4_18smem_ptr_flag_bitsILi16EEENSU_INS5_IJNSA_ILi8EEENSA_ILi64EEEEEENS5_IJS1A_SB_EEEEEEEvNS4_8identityES13_S1E_vS1F_EENS_8epilogue10collective6detail29Sm90TmaWarpSpecializedAdapterINS1I_15DefaultEpilogueISJ_SK_SK_NS1H_6thread17LinearCombinationISJ_Li1EffLNS1M_9ScaleType4KindE0ELNS_15FloatRoundStyleE2ESJ_EENS1_15EpilogueDefaultEEEEEvvEEEEvNT_6ParamsE)
        /*0008*/ 	.word	0x000000a8


	//----- nvinfo : EIATTR_FRAME_SIZE
	.align		4
.L_15:
        /*000c*/ 	.byte	0x04, 0x11
        /*000e*/ 	.short	(.L_17 - .L_16)
	.align		4
.L_16:
        /*0010*/ 	.word	index@(_ZN7cutlass13device_kernelINS_4gemm6kernel13GemmUniversalIN4cute5tupleIJiiiiEEENS1_10collective13CollectiveMmaINS1_34MainloopSm90TmaGmmaWarpSpecializedILi3ENS5_IJNS4_1CILi1EEESB_SB_EEENS1_35KernelTmaWarpSpecializedCooperativeEEENS5_IJNSA_ILi192EEENSA_ILi80EEENSA_ILi128EEEEEENS_10bfloat16_tENS5_IJlSB_lEEESJ_SK_NS4_8TiledMMAINS4_8MMA_AtomIJNS4_4SM904GMMA27MMA_64x16x16_F32BF16BF16_SSILNSO_5MajorE0ELSQ_0ELNSO_7ScaleInE1ELSR_1EEEEEENS4_6LayoutINS5_IJNSA_ILi2EEESB_SB_EEENS5_IJSB_NSA_ILi0EEESX_EEEEENS5_IJNS4_10UnderscoreES10_S10_EEEEENS4_13SM90_TMA_LOADENS4_14ComposedLayoutINS4_7SwizzleILi3ELi4ELi3EEENS4_18smem_ptr_flag_bitsILi16EEENSU_INS5_IJNSA_ILi8EEENSA_ILi64EEEEEENS5_IJS1A_SB_EEEEEEEvNS4_8identityES13_S1E_vS1F_EENS_8epilogue10collective6detail29Sm90TmaWarpSpecializedAdapterINS1I_15DefaultEpilogueISJ_SK_SK_NS1H_6thread17LinearCombinationISJ_Li1EffLNS1M_9ScaleType4KindE0ELNS_15FloatRoundStyleE2ESJ_EENS1_15EpilogueDefaultEEEEEvvEEEEvNT_6ParamsE)
        /*0014*/ 	.word	0x00000000


	//----- nvinfo : EIATTR_MIN_STACK_SIZE
	.align		4
.L_17:
        /*0018*/ 	.byte	0x04, 0x12
        /*001a*/ 	.short	(.L_19 - .L_18)
	.align		4
.L_18:
        /*001c*/ 	.word	index@(_ZN7cutlass13device_kernelINS_4gemm6kernel13GemmUniversalIN4cute5tupleIJiiiiEEENS1_10collective13CollectiveMmaINS1_34MainloopSm90TmaGmmaWarpSpecializedILi3ENS5_IJNS4_1CILi1EEESB_SB_EEENS1_35KernelTmaWarpSpecializedCooperativeEEENS5_IJNSA_ILi192EEENSA_ILi80EEENSA_ILi128EEEEEENS_10bfloat16_tENS5_IJlSB_lEEESJ_SK_NS4_8TiledMMAINS4_8MMA_AtomIJNS4_4SM904GMMA27MMA_64x16x16_F32BF16BF16_SSILNSO_5MajorE0ELSQ_0ELNSO_7ScaleInE1ELSR_1EEEEEENS4_6LayoutINS5_IJNSA_ILi2EEESB_SB_EEENS5_IJSB_NSA_ILi0EEESX_EEEEENS5_IJNS4_10UnderscoreES10_S10_EEEEENS4_13SM90_TMA_LOADENS4_14ComposedLayoutINS4_7SwizzleILi3ELi4ELi3EEENS4_18smem_ptr_flag_bitsILi16EEENSU_INS5_IJNSA_ILi8EEENSA_ILi64EEEEEENS5_IJS1A_SB_EEEEEEEvNS4_8identityES13_S1E_vS1F_EENS_8epilogue10collective6detail29Sm90TmaWarpSpecializedAdapterINS1I_15DefaultEpilogueISJ_SK_SK_NS1H_6thread17LinearCombinationISJ_Li1EffLNS1M_9ScaleType4KindE0ELNS_15FloatRoundStyleE2ESJ_EENS1_15EpilogueDefaultEEEEEvvEEEEvNT_6ParamsE)
        /*0020*/ 	.word	0x00000000
.L_19:


//--------------------- .nv.compat                --------------------------
	.section	.nv.compat,"",@"SHT_CUDA_COMPAT_INFO"
	.align	4
        /*0000*/ 	.byte	0x02, 0x09, 0x01, 0x00, 0x02, 0x02, 0x04, 0x00, 0x02, 0x05, 0x05, 0x00, 0x03, 0x07, 0x01, 0x01
        /*0010*/ 	.byte	0x02, 0x03, 0x01, 0x00, 0x02, 0x06, 0x01, 0x00, 0x04, 0x0b, 0x08, 0x00, 0x00, 0x00, 0x00, 0x00
        /*0020*/ 	.byte	0x00, 0x00, 0x00, 0x00


//--------------------- .nv.info._ZN7cutlass13device_kernelINS_4gemm6kernel13GemmUniversalIN4cute5tupleIJiiiiEEENS1_10collective13CollectiveMmaINS1_34MainloopSm90TmaGmmaWarpSpecializedILi3ENS5_IJNS4_1CILi1EEESB_SB_EEENS1_35KernelTmaWarpSpecializedCooperativeEEENS5_IJNSA_ILi192EEENSA_ILi80EEENSA_ILi128EEEEEENS_10bfloat16_tENS5_IJlSB_lEEESJ_SK_NS4_8TiledMMAINS4_8MMA_AtomIJNS4_4SM904GMMA27MMA_64x16x16_F32BF16BF16_SSILNSO_5MajorE0ELSQ_0ELNSO_7ScaleInE1ELSR_1EEEEEENS4_6LayoutINS5_IJNSA_ILi2EEESB_SB_EEENS5_IJSB_NSA_ILi0EEESX_EEEEENS5_IJNS4_10UnderscoreES10_S10_EEEEENS4_13SM90_TMA_LOADENS4_14ComposedLayoutINS4_7SwizzleILi3ELi4ELi3EEENS4_18smem_ptr_flag_bitsILi16EEENSU_INS5_IJNSA_ILi8EEENSA_ILi64EEEEEENS5_IJS1A_SB_EEEEEEEvNS4_8identityES13_S1E_vS1F_EENS_8epilogue10collective6detail29Sm90TmaWarpSpecializedAdapterINS1I_15DefaultEpilogueISJ_SK_SK_NS1H_6thread17LinearCombinationISJ_Li1EffLNS1M_9ScaleType4KindE0ELNS_15FloatRoundStyleE2ESJ_EENS1_15EpilogueDefaultEEEEEvvEEEEvNT_6ParamsE --------------------------
	.section	.nv.info._ZN7cutlass13device_kernelINS_4gemm6kernel13GemmUniversalIN4cute5tupleIJiiiiEEENS1_10collective13CollectiveMmaINS1_34MainloopSm90TmaGmmaWarpSpecializedILi3ENS5_IJNS4_1CILi1EEESB_SB_EEENS1_35KernelTmaWarpSpecializedCooperativeEEENS5_IJNSA_ILi192EEENSA_ILi80EEENSA_ILi128EEEEEENS_10bfloat16_tENS5_IJlSB_lEEESJ_SK_NS4_8TiledMMAINS4_8MMA_AtomIJNS4_4SM904GMMA27MMA_64x16x16_F32BF16BF16_SSILNSO_5MajorE0ELSQ_0ELNSO_7ScaleInE1ELSR_1EEEEEENS4_6LayoutINS5_IJNSA_ILi2EEESB_SB_EEENS5_IJSB_NSA_ILi0EEESX_EEEEENS5_IJNS4_10UnderscoreES10_S10_EEEEENS4_13SM90_TMA_LOADENS4_14ComposedLayoutINS4_7SwizzleILi3ELi4ELi3EEENS4_18smem_ptr_flag_bitsILi16EEENSU_INS5_IJNSA_ILi8EEENSA_ILi64EEEEEENS5_IJS1A_SB_EEEEEEEvNS4_8identityES13_S1E_vS1F_EENS_8epilogue10collective6detail29Sm90TmaWarpSpecializedAdapterINS1I_15DefaultEpilogueISJ_SK_SK_NS1H_6thread17LinearCombinationISJ_Li1EffLNS1M_9ScaleType4KindE0ELNS_15FloatRoundStyleE2ESJ_EENS1_15EpilogueDefaultEEEEEvvEEEEvNT_6ParamsE,"",@"SHT_CUDA_INFO"
	.sectionflags	@""
	.align	4


	//----- nvinfo : EIATTR_CUDA_API_VERSION
	.align		4
        /*0000*/ 	.byte	0x04, 0x37
        /*0002*/ 	.short	(.L_21 - .L_20)
.L_20:
        /*0004*/ 	.word	0x00000082


	//----- nvinfo : EIATTR_KPARAM_INFO
	.align		4
.L_21:
        /*0008*/ 	.byte	0x04, 0x17
        /*000a*/ 	.short	(.L_23 - .L_22)
.L_22:
        /*000c*/ 	.word	0x00000000
        /*0010*/ 	.short	0x0000
        /*0012*/ 	.short	0x0070
        /*0014*/ 	.byte	0x00, 0xf0, 0x01, 0x10


	//----- nvinfo : EIATTR_SPARSE_MMA_MASK
	.align		4
.L_23:
        /*0018*/ 	.byte	0x03, 0x50
        /*001a*/ 	.short	0x0000


	//----- nvinfo : EIATTR_MAXREG_COUNT
	.align		4
        /*001c*/ 	.byte	0x03, 0x1b
        /*001e*/ 	.short	0x00a8


	//----- nvinfo : EIATTR_NUM_BARRIERS
	.align		4
        /*0020*/ 	.byte	0x02, 0x4c
        /*0022*/ 	.byte	0x01
	.zero		1


	//----- nvinfo : EIATTR_EXTERNS
	.align		4
        /*0024*/ 	.byte	0x04, 0x0f
        /*0026*/ 	.short	(.L_25 - .L_24)


	//   ....[0]....
	.align		4
.L_24:
        /*0028*/ 	.word	index@(__assertfail)


	//----- nvinfo : EIATTR_MERCURY_ISA_VERSION
	.align		4
.L_25:
        /*002c*/ 	.byte	0x03, 0x5f
        /*002e*/ 	.short	0x0101


	//----- nvinfo : EIATTR_INT_WARP_WIDE_INSTR_OFFSETS
	.align		4
        /*0030*/ 	.byte	0x04, 0x31
        /*0032*/ 	.short	(.L_27 - .L_26)


	//   ....[0]....
.L_26:
        /*0034*/ 	.word	0x00000390


	//   ....[1]....
        /*0038*/ 	.word	0x000003c0


	//   ....[2]....
        /*003c*/ 	.word	0x000004a0


	//----- nvinfo : EIATTR_COOP_GROUP_MASK_REGIDS
	.align		4
.L_27:
        /*0040*/ 	.byte	0x04, 0x29
        /*0042*/ 	.short	(.L_29 - .L_28)


	//   ....[0]....
.L_28:
        /*0044*/ 	.word	0xffffffff


	//   ....[1]....
        /*0048*/ 	.word	0xffffffff


	//   ....[2]....
        /*004c*/ 	.word	0xffffffff


	//   ....[3]....
        /*0050*/ 	.word	0xffffffff


	//   ....[4]....
        /*0054*/ 	.word	0xffffffff


	//----- nvinfo : EIATTR_COOP_GROUP_INSTR_OFFSETS
	.align		4
.L_29:
        /*0058*/ 	.byte	0x04, 0x28
        /*005a*/ 	.short	(.L_31 - .L_30)


	//   ....[0]....
.L_30:
        /*005c*/ 	.word	0x00000060


	//   ....[1]....
        /*0060*/ 	.word	0x00000070


	//   ....[2]....
        /*0064*/ 	.word	0x00000130


	//   ....[3]....
        /*0068*/ 	.word	0x000002a0


	//   ....[4]....
        /*006c*/ 	.word	0x00000f50


	//----- nvinfo : EIATTR_REG_RECONFIG
	.align		4
.L_31:
        /*0070*/ 	.byte	0x01, 0x54
	.zero		2


	//----- nvinfo : EIATTR_SYSCALL_OFFSETS
	.align		4
        /*0074*/ 	.byte	0x04, 0x46
        /*0076*/ 	.short	(.L_33 - .L_32)


	//   ....[0]....
.L_32:
        /*0078*/ 	.word	0x00001110


	//----- nvinfo : EIATTR_MBARRIER_INSTR_OFFSETS
	.align		4
.L_33:
        /*007c*/ 	.byte	0x04, 0x39
        /*007e*/ 	.short	(.L_35 - .L_34)


	//   ....[0]....
.L_34:
        /*0080*/ 	.word	0x00000230
        /*0084*/ 	.word	0x000000ff
        /*0088*/ 	.word	0x00000000
        /*008c*/ 	.short	0x0100
        /*008e*/ 	.byte	0x08
	.zero		1


	//   ....[1]....
        /*0090*/ 	.word	0x00000240
        /*0094*/ 	.word	0x000000ff
        /*0098*/ 	.word	0x00000018
        /*009c*/ 	.short	0x0100
        /*009e*/ 	.byte	0x08
	.zero		1


	//   ....[2]....
        /*00a0*/ 	.word	0x00000250
        /*00a4*/ 	.word	0x000000ff
        /*00a8*/ 	.word	0x00000008
        /*00ac*/ 	.short	0x0100
        /*00ae*/ 	.byte	0x08
	.zero		1


	//   ....[3]....
        /*00b0*/ 	.word	0x00000260
        /*00b4*/ 	.word	0x000000ff
        /*00b8*/ 	.word	0x00000020
        /*00bc*/ 	.short	0x0100
        /*00be*/ 	.byte	0x08
	.zero		1


	//   ....[4]....
        /*00c0*/ 	.word	0x00000270
        /*00c4*/ 	.word	0x000000ff
        /*00c8*/ 	.word	0x00000010
        /*00cc*/ 	.short	0x0100
        /*00ce*/ 	.byte	0x08
	.zero		1


	//   ....[5]....
        /*00d0*/ 	.word	0x00000280
        /*00d4*/ 	.word	0x000000ff
        /*00d8*/ 	.word	0x00000028
        /*00dc*/ 	.short	0x0100
        /*00de*/ 	.byte	0x08
	.zero		1


	//   ....[6]....
        /*00e0*/ 	.word	0x00000510
        /*00e4*/ 	.word	0x000000ff
        /*00e8*/ 	.word	0x00000040
        /*00ec*/ 	.short	0x0100
        /*00ee*/ 	.byte	0x06
	.zero		1


	//   ....[7]....
        /*00f0*/ 	.word	0x00000570
        /*00f4*/ 	.word	0x000000ff
        /*00f8*/ 	.word	0x00000048
        /*00fc*/ 	.short	0x0100
        /*00fe*/ 	.byte	0x06
	.zero		1


	//   ....[8]....
        /*0100*/ 	.word	0x00001190
        /*0104*/ 	.word	0x00000003
        /*0108*/ 	.word	0x00000000
        /*010c*/ 	.short	0x010a
        /*010e*/ 	.byte	0x3f
	.zero		1


	//   ....[9]....
        /*0110*/ 	.word	0x000011d0
        /*0114*/ 	.word	0x00000003
        /*0118*/ 	.word	0x00000000
        /*011c*/ 	.short	0x010a
        /*011e*/ 	.byte	0x3f
	.zero		1


	//   ....[10]....
        /*0120*/ 	.word	0x00003220
        /*0124*/ 	.word	0x000000ff
        /*0128*/ 	.word	0x00000000
        /*012c*/ 	.short	0x010a
        /*012e*/ 	.byte	0x08
	.zero		1


	//   ....[11]....
        /*0130*/ 	.word	0x00003260
        /*0134*/ 	.word	0x000000ff
        /*0138*/ 	.word	0x00000000
        /*013c*/ 	.short	0x010a
        /*013e*/ 	.byte	0x08
	.zero		1


	//   ....[12]....
        /*0140*/ 	.word	0x00005170
        /*0144*/ 	.word	0x000000ff
        /*0148*/ 	.word	0x00000000
        /*014c*/ 	.short	0x0101
        /*014e*/ 	.byte	0x07
	.zero		1


	//   ....[13]....
        /*0150*/ 	.word	0x00005370
        /*0154*/ 	.word	0x000000ff
        /*0158*/ 	.word	0x00000000
        /*015c*/ 	.short	0x0101
        /*015e*/ 	.byte	0x06
	.zero		1


	//   ....[14]....
        /*0160*/ 	.word	0x0000b670
        /*0164*/ 	.word	0x0000000e
        /*0168*/ 	.word	0x00000018
        /*016c*/ 	.short	0x010a
        /*016e*/ 	.byte	0x3f
	.zero		1


	//   ....[15]....
        /*0170*/ 	.word	0x0000bab0
        /*0174*/ 	.word	0x00000006
        /*0178*/ 	.word	0x00000048
        /*017c*/ 	.short	0x0101
        /*017e*/ 	.byte	0x3f
	.zero		1


	//   ....[16]....
        /*0180*/ 	.word	0x0000c1e0
        /*0184*/ 	.word	0x00000007
        /*0188*/ 	.word	0x00000000
        /*018c*/ 	.short	0x010a
        /*018e*/ 	.byte	0x3f
	.zero		1


	//   ....[17]....
        /*0190*/ 	.word	0x0000c260
        /*0194*/ 	.word	0x00000009
        /*0198*/ 	.word	0x00000000
        /*019c*/ 	.short	0x010a
        /*019e*/ 	.byte	0x3f
	.zero		1


	//   ....[18]....
        /*01a0*/ 	.word	0x0000c2f0
        /*01a4*/ 	.word	0x00000003
        /*01a8*/ 	.word	0x00000000
        /*01ac*/ 	.short	0x010a
        /*01ae*/ 	.byte	0x3f
	.zero		1


	//   ....[19]....
        /*01b0*/ 	.word	0x0000c350
        /*01b4*/ 	.word	0x00000003
        /*01b8*/ 	.word	0x00000000
        /*01bc*/ 	.short	0x010a
        /*01be*/ 	.byte	0x3f
	.zero		1


	//   ....[20]....
        /*01c0*/ 	.word	0x0000c3b0
        /*01c4*/ 	.word	0x00000004
        /*01c8*/ 	.word	0x00000000
        /*01cc*/ 	.short	0x010a
        /*01ce*/ 	.byte	0x3f
	.zero		1


	//   ....[21]....
        /*01d0*/ 	.word	0x0000c480
        /*01d4*/ 	.word	0x0000000e
        /*01d8*/ 	.word	0x00000018
        /*01dc*/ 	.short	0x010a
        /*01de*/ 	.byte	0x3f
	.zero		1


	//   ....[22]....
        /*01e0*/ 	.word	0x0000c550
        /*01e4*/ 	.word	0x00000007
        /*01e8*/ 	.word	0x00000000
        /*01ec*/ 	.short	0x010a
        /*01ee*/ 	.byte	0x3f
	.zero		1


	//   ....[23]....
        /*01f0*/ 	.word	0x0000c5a0
        /*01f4*/ 	.word	0x00000009
        /*01f8*/ 	.word	0x00000000
        /*01fc*/ 	.short	0x010a
        /*01fe*/ 	.byte	0x3f
	.zero		1


	//----- nvinfo : EIATTR_NUM_MBARRIERS
	.align		4
.L_35:
        /*0200*/ 	.byte	0x03, 0x38
        /*0202*/ 	.short	0x0008


	//----- nvinfo : EIATTR_EXIT_INSTR_OFFSETS
	.align		4
        /*0204*/ 	.byte	0x04, 0x1c
        /*0206*/ 	.short	(.L_37 - .L_36)


	//   ....[0]....
.L_36:
        /*0208*/ 	.word	0x000005c0


	//   ....[1]....
        /*020c*/ 	.word	0x00000e80


	//   ....[2]....
        /*0210*/ 	.word	0x0000ace0


	//   ....[3]....
        /*0214*/ 	.word	0x0000b310


	//   ....[4]....
        /*0218*/ 	.word	0x0000c340


	//----- nvinfo : EIATTR_MAX_THREADS
	.align		4
.L_37:
        /*021c*/ 	.byte	0x04, 0x05
        /*021e*/ 	.short	(.L_39 - .L_38)
.L_38:
        /*0220*/ 	.word	0x00000180
        /*0224*/ 	.word	0x00000001
        /*0228*/ 	.word	0x00000001


	//----- nvinfo : EIATTR_CRS_STACK_SIZE
	.align		4
.L_39:
        /*022c*/ 	.byte	0x04, 0x1e
        /*022e*/ 	.short	(.L_41 - .L_40)
.L_40:
        /*0230*/ 	.word	0x00000000


	//----- nvinfo : EIATTR_CBANK_PARAM_SIZE
	.align		4
.L_41:
        /*0234*/ 	.byte	0x03, 0x19
        /*0236*/ 	.short	0x0470


	//----- nvinfo : EIATTR_PARAM_CBANK
	.align		4
        /*0238*/ 	.byte	0x04, 0x0a
        /*023a*/ 	.short	(.L_43 - .L_42)
	.align		4
.L_42:
        /*023c*/ 	.word	index@(.nv.constant0._ZN7cutlass13device_kernelINS_4gemm6kernel13GemmUniversalIN4cute5tupleIJiiiiEEENS1_10collective13CollectiveMmaINS1_34MainloopSm90TmaGmmaWarpSpecializedILi3ENS5_IJNS4_1CILi1EEESB_SB_EEENS1_35KernelTmaWarpSpecializedCooperativeEEENS5_IJNSA_ILi192EEENSA_ILi80EEENSA_ILi128EEEEEENS_10bfloat16_tENS5_IJlSB_lEEESJ_SK_NS4_8TiledMMAINS4_8MMA_AtomIJNS4_4SM904GMMA27MMA_64x16x16_F32BF16BF16_SSILNSO_5MajorE0ELSQ_0ELNSO_7ScaleInE1ELSR_1EEEEEENS4_6LayoutINS5_IJNSA_ILi2EEESB_SB_EEENS5_IJSB_NSA_ILi0EEESX_EEEEENS5_IJNS4_10UnderscoreES10_S10_EEEEENS4_13SM90_TMA_LOADENS4_14ComposedLayoutINS4_7SwizzleILi3ELi4ELi3EEENS4_18smem_ptr_flag_bitsILi16EEENSU_INS5_IJNSA_ILi8EEENSA_ILi64EEEEEENS5_IJS1A_SB_EEEEEEEvNS4_8identityES13_S1E_vS1F_EENS_8epilogue10collective6detail29Sm90TmaWarpSpecializedAdapterINS1I_15DefaultEpilogueISJ_SK_SK_NS1H_6thread17LinearCombinationISJ_Li1EffLNS1M_9ScaleType4KindE0ELNS_15FloatRoundStyleE2ESJ_EENS1_15EpilogueDefaultEEEEEvvEEEEvNT_6ParamsE)
        /*0240*/ 	.short	0x0210
        /*0242*/ 	.short	0x0470


	//----- nvinfo : EIATTR_SW_WAR
	.align		4
.L_43:
        /*0244*/ 	.byte	0x04, 0x36
        /*0246*/ 	.short	(.L_45 - .L_44)
.L_44:
        /*0248*/ 	.word	0x00000008
.L_45:


//--------------------- .nv.callgraph             --------------------------
	.section	.nv.callgraph,"",@"SHT_CUDA_CALLGRAPH"
	.align	4
	.sectionentsize	8
	.align		4
        /*0000*/ 	.word	0x00000000
	.align		4
        /*0004*/ 	.word	0xffffffff
	.align		4
        /*0008*/ 	.word	index@(_ZN7cutlass13device_kernelINS_4gemm6kernel13GemmUniversalIN4cute5tupleIJiiiiEEENS1_10collective13CollectiveMmaINS1_34MainloopSm90TmaGmmaWarpSpecializedILi3ENS5_IJNS4_1CILi1EEESB_SB_EEENS1_35KernelTmaWarpSpecializedCooperativeEEENS5_IJNSA_ILi192EEENSA_ILi80EEENSA_ILi128EEEEEENS_10bfloat16_tENS5_IJlSB_lEEESJ_SK_NS4_8TiledMMAINS4_8MMA_AtomIJNS4_4SM904GMMA27MMA_64x16x16_F32BF16BF16_SSILNSO_5MajorE0ELSQ_0ELNSO_7ScaleInE1ELSR_1EEEEEENS4_6LayoutINS5_IJNSA_ILi2EEESB_SB_EEENS5_IJSB_NSA_ILi0EEESX_EEEEENS5_IJNS4_10UnderscoreES10_S10_EEEEENS4_13SM90_TMA_LOADENS4_14ComposedLayoutINS4_7SwizzleILi3ELi4ELi3EEENS4_18smem_ptr_flag_bitsILi16EEENSU_INS5_IJNSA_ILi8EEENSA_ILi64EEEEEENS5_IJS1A_SB_EEEEEEEvNS4_8identityES13_S1E_vS1F_EENS_8epilogue10collective6detail29Sm90TmaWarpSpecializedAdapterINS1I_15DefaultEpilogueISJ_SK_SK_NS1H_6thread17LinearCombinationISJ_Li1EffLNS1M_9ScaleType4KindE0ELNS_15FloatRoundStyleE2ESJ_EENS1_15EpilogueDefaultEEEEEvvEEEEvNT_6ParamsE)
	.align		4
        /*000c*/ 	.word	index@(__assertfail)
	.align		4
        /*0010*/ 	.word	0x00000000
	.align		4
        /*0014*/ 	.word	0xfffffffe
	.align		4
        /*0018*/ 	.word	0x00000000
	.align		4
        /*001c*/ 	.word	0xfffffffd
	.align		4
        /*0020*/ 	.word	0x00000000
	.align		4
        /*0024*/ 	.word	0xfffffffc


//--------------------- .nv.constant4             --------------------------
	.section	.nv.constant4,"a",@progbits
	.align	8
	.align		8
.nv.constant4:
        /*0000*/ 	.dword	__assertfail
	.align		8
        /*0008*/ 	.dword	__unnamed_1
	.align		8
        /*0010*/ 	.dword	_ZN40_INTERNAL_85ba01e6_4_k_cu_609facfb_170994cuda3std3__45__cpo5beginE
	.align		8
        /*0018*/ 	.dword	_ZN40_INTERNAL_85ba01e6_4_k_cu_609facfb_170994cuda3std3__45__cpo3endE
	.align		8
        /*0020*/ 	.dword	_ZN40_INTERNAL_85ba01e6_4_k_cu_609facfb_170994cuda3std3__45__cpo6cbeginE
	.align		8
        /*0028*/ 	.dword	_ZN40_INTERNAL_85ba01e6_4_k_cu_609facfb_170994cuda3std3__45__cpo4cendE
	.align		8
        /*0030*/ 	.dword	_ZN40_INTERNAL_85ba01e6_4_k_cu_609facfb_170994cuda3std3__442_GLOBAL__N__85ba01e6_4_k_cu_609facfb_170996ignoreE
	.align		8
        /*0038*/ 	.dword	_ZN40_INTERNAL_85ba01e6_4_k_cu_609facfb_170994cuda3std3__419piecewise_constructE
	.align		8
        /*0040*/ 	.dword	_ZN40_INTERNAL_85ba01e6_4_k_cu_609facfb_170994cuda3std3__48in_placeE
	.align		8
        /*0048*/ 	.dword	_ZN40_INTERNAL_85ba01e6_4_k_cu_609facfb_170994cuda3std6ranges3__45__cpo4swapE
	.align		8
        /*0050*/ 	.dword	_ZN40_INTERNAL_85ba01e6_4_k_cu_609facfb_170994cuda3std6ranges3__45__cpo9iter_moveE
	.align		8
        /*0058*/ 	.dword	_ZN40_INTERNAL_85ba01e6_4_k_cu_609facfb_170994cute7productE
	.align		8
        /*0060*/ 	.dword	_ZN40_INTERNAL_85ba01e6_4_k_cu_609facfb_170994cute1_E
	.align		8
        /*0068*/ 	.dword	$str$22
	.align		8
        /*0070*/ 	.dword	$str$23


//--------------------- .text._ZN7cutlass13device_kernelINS_4gemm6kernel13GemmUniversalIN4cute5tupleIJiiiiEEENS1_10collective13CollectiveMmaINS1_34MainloopSm90TmaGmmaWarpSpecializedILi3ENS5_IJNS4_1CILi1EEESB_SB_EEENS1_35KernelTmaWarpSpecializedCooperativeEEENS5_IJNSA_ILi192EEENSA_ILi80EEENSA_ILi128EEEEEENS_10bfloat16_tENS5_IJlSB_lEEESJ_SK_NS4_8TiledMMAINS4_8MMA_AtomIJNS4_4SM904GMMA27MMA_64x16x16_F32BF16BF16_SSILNSO_5MajorE0ELSQ_0ELNSO_7ScaleInE1ELSR_1EEEEEENS4_6LayoutINS5_IJNSA_ILi2EEESB_SB_EEENS5_IJSB_NSA_ILi0EEESX_EEEEENS5_IJNS4_10UnderscoreES10_S10_EEEEENS4_13SM90_TMA_LOADENS4_14ComposedLayoutINS4_7SwizzleILi3ELi4ELi3EEENS4_18smem_ptr_flag_bitsILi16EEENSU_INS5_IJNSA_ILi8EEENSA_ILi64EEEEEENS5_IJS1A_SB_EEEEEEEvNS4_8identityES13_S1E_vS1F_EENS_8epilogue10collective6detail29Sm90TmaWarpSpecializedAdapterINS1I_15DefaultEpilogueISJ_SK_SK_NS1H_6thread17LinearCombinationISJ_Li1EffLNS1M_9ScaleType4KindE0ELNS_15FloatRoundStyleE2ESJ_EENS1_15EpilogueDefaultEEEEEvvEEEEvNT_6ParamsE --------------------------
	.section	.text._ZN7cutlass13device_kernelINS_4gemm6kernel13GemmUniversalIN4cute5tupleIJiiiiEEENS1_10collective13CollectiveMmaINS1_34MainloopSm90TmaGmmaWarpSpecializedILi3ENS5_IJNS4_1CILi1EEESB_SB_EEENS1_35KernelTmaWarpSpecializedCooperativeEEENS5_IJNSA_ILi192EEENSA_ILi80EEENSA_ILi128EEEEEENS_10bfloat16_tENS5_IJlSB_lEEESJ_SK_NS4_8TiledMMAINS4_8MMA_AtomIJNS4_4SM904GMMA27MMA_64x16x16_F32BF16BF16_SSILNSO_5MajorE0ELSQ_0ELNSO_7ScaleInE1ELSR_1EEEEEENS4_6LayoutINS5_IJNSA_ILi2EEESB_SB_EEENS5_IJSB_NSA_ILi0EEESX_EEEEENS5_IJNS4_10UnderscoreES10_S10_EEEEENS4_13SM90_TMA_LOADENS4_14ComposedLayoutINS4_7SwizzleILi3ELi4ELi3EEENS4_18smem_ptr_flag_bitsILi16EEENSU_INS5_IJNSA_ILi8EEENSA_ILi64EEEEEENS5_IJS1A_SB_EEEEEEEvNS4_8identityES13_S1E_vS1F_EENS_8epilogue10collective6detail29Sm90TmaWarpSpecializedAdapterINS1I_15DefaultEpilogueISJ_SK_SK_NS1H_6thread17LinearCombinationISJ_Li1EffLNS1M_9ScaleType4KindE0ELNS_15FloatRoundStyleE2ESJ_EENS1_15EpilogueDefaultEEEEEvvEEEEvNT_6ParamsE,"ax",@progbits
	.align	128
.text._ZN7cutlass13device_kernelINS_4gemm6kernel13GemmUniversalIN4cute5tupleIJiiiiEEENS1_10collective13CollectiveMmaINS1_34MainloopSm90TmaGmmaWarpSpecializedILi3ENS5_IJNS4_1CILi1EEESB_SB_EEENS1_35KernelTmaWarpSpecializedCooperativeEEENS5_IJNSA_ILi192EEENSA_ILi80EEENSA_ILi128EEEEEENS_10bfloat16_tENS5_IJlSB_lEEESJ_SK_NS4_8TiledMMAINS4_8MMA_AtomIJNS4_4SM904GMMA27MMA_64x16x16_F32BF16BF16_SSILNSO_5MajorE0ELSQ_0ELNSO_7ScaleInE1ELSR_1EEEEEENS4_6LayoutINS5_IJNSA_ILi2EEESB_SB_EEENS5_IJSB_NSA_ILi0EEESX_EEEEENS5_IJNS4_10UnderscoreES10_S10_EEEEENS4_13SM90_TMA_LOADENS4_14ComposedLayoutINS4_7SwizzleILi3ELi4ELi3EEENS4_18smem_ptr_flag_bitsILi16EEENSU_INS5_IJNSA_ILi8EEENSA_ILi64EEEEEENS5_IJS1A_SB_EEEEEEEvNS4_8identityES13_S1E_vS1F_EENS_8epilogue10collective6detail29Sm90TmaWarpSpecializedAdapterINS1I_15DefaultEpilogueISJ_SK_SK_NS1H_6thread17LinearCombinationISJ_Li1EffLNS1M_9ScaleType4KindE0ELNS_15FloatRoundStyleE2ESJ_EENS1_15EpilogueDefaultEEEEEvvEEEEvNT_6ParamsE:
        .type           _ZN7cutlass13device_kernelINS_4gemm6kernel13GemmUniversalIN4cute5tupleIJiiiiEEENS1_10collective13CollectiveMmaINS1_34MainloopSm90TmaGmmaWarpSpecializedILi3ENS5_IJNS4_1CILi1EEESB_SB_EEENS1_35KernelTmaWarpSpecializedCooperativeEEENS5_IJNSA_ILi192EEENSA_ILi80EEENSA_ILi128EEEEEENS_10bfloat16_tENS5_IJlSB_lEEESJ_SK_NS4_8TiledMMAINS4_8MMA_AtomIJNS4_4SM904GMMA27MMA_64x16x16_F32BF16BF16_SSILNSO_5MajorE0ELSQ_0ELNSO_7ScaleInE1ELSR_1EEEEEENS4_6LayoutINS5_IJNSA_ILi2EEESB_SB_EEENS5_IJSB_NSA_ILi0EEESX_EEEEENS5_IJNS4_10UnderscoreES10_S10_EEEEENS4_13SM90_TMA_LOADENS4_14ComposedLayoutINS4_7SwizzleILi3ELi4ELi3EEENS4_18smem_ptr_flag_bitsILi16EEENSU_INS5_IJNSA_ILi8EEENSA_ILi64EEEEEENS5_IJS1A_SB_EEEEEEEvNS4_8identityES13_S1E_vS1F_EENS_8epilogue10collective6detail29Sm90TmaWarpSpecializedAdapterINS1I_15DefaultEpilogueISJ_SK_SK_NS1H_6thread17LinearCombinationISJ_Li1EffLNS1M_9ScaleType4KindE0ELNS_15FloatRoundStyleE2ESJ_EENS1_15EpilogueDefaultEEEEEvvEEEEvNT_6ParamsE,@function
        .size           _ZN7cutlass13device_kernelINS_4gemm6kernel13GemmUniversalIN4cute5tupleIJiiiiEEENS1_10collective13CollectiveMmaINS1_34MainloopSm90TmaGmmaWarpSpecializedILi3ENS5_IJNS4_1CILi1EEESB_SB_EEENS1_35KernelTmaWarpSpecializedCooperativeEEENS5_IJNSA_ILi192EEENSA_ILi80EEENSA_ILi128EEEEEENS_10bfloat16_tENS5_IJlSB_lEEESJ_SK_NS4_8TiledMMAINS4_8MMA_AtomIJNS4_4SM904GMMA27MMA_64x16x16_F32BF16BF16_SSILNSO_5MajorE0ELSQ_0ELNSO_7ScaleInE1ELSR_1EEEEEENS4_6LayoutINS5_IJNSA_ILi2EEESB_SB_EEENS5_IJSB_NSA_ILi0EEESX_EEEEENS5_IJNS4_10UnderscoreES10_S10_EEEEENS4_13SM90_TMA_LOADENS4_14ComposedLayoutINS4_7SwizzleILi3ELi4ELi3EEENS4_18smem_ptr_flag_bitsILi16EEENSU_INS5_IJNSA_ILi8EEENSA_ILi64EEEEEENS5_IJS1A_SB_EEEEEEEvNS4_8identityES13_S1E_vS1F_EENS_8epilogue10collective6detail29Sm90TmaWarpSpecializedAdapterINS1I_15DefaultEpilogueISJ_SK_SK_NS1H_6thread17LinearCombinationISJ_Li1EffLNS1M_9ScaleType4KindE0ELNS_15FloatRoundStyleE2ESJ_EENS1_15EpilogueDefaultEEEEEvvEEEEvNT_6ParamsE,(.L_x_222 - _ZN7cutlass13device_kernelINS_4gemm6kernel13GemmUniversalIN4cute5tupleIJiiiiEEENS1_10collective13CollectiveMmaINS1_34MainloopSm90TmaGmmaWarpSpecializedILi3ENS5_IJNS4_1CILi1EEESB_SB_EEENS1_35KernelTmaWarpSpecializedCooperativeEEENS5_IJNSA_ILi192EEENSA_ILi80EEENSA_ILi128EEEEEENS_10bfloat16_tENS5_IJlSB_lEEESJ_SK_NS4_8TiledMMAINS4_8MMA_AtomIJNS4_4SM904GMMA27MMA_64x16x16_F32BF16BF16_SSILNSO_5MajorE0ELSQ_0ELNSO_7ScaleInE1ELSR_1EEEEEENS4_6LayoutINS5_IJNSA_ILi2EEESB_SB_EEENS5_IJSB_NSA_ILi0EEESX_EEEEENS5_IJNS4_10UnderscoreES10_S10_EEEEENS4_13SM90_TMA_LOADENS4_14ComposedLayoutINS4_7SwizzleILi3ELi4ELi3EEENS4_18smem_ptr_flag_bitsILi16EEENSU_INS5_IJNSA_ILi8EEENSA_ILi64EEEEEENS5_IJS1A_SB_EEEEEEEvNS4_8identityES13_S1E_vS1F_EENS_8epilogue10collective6detail29Sm90TmaWarpSpecializedAdapterINS1I_15DefaultEpilogueISJ_SK_SK_NS1H_6thread17LinearCombinationISJ_Li1EffLNS1M_9ScaleType4KindE0ELNS_15FloatRoundStyleE2ESJ_EENS1_15EpilogueDefaultEEEEEvvEEEEvNT_6ParamsE)
        .other          _ZN7cutlass13device_kernelINS_4gemm6kernel13GemmUniversalIN4cute5tupleIJiiiiEEENS1_10collective13CollectiveMmaINS1_34MainloopSm90TmaGmmaWarpSpecializedILi3ENS5_IJNS4_1CILi1EEESB_SB_EEENS1_35KernelTmaWarpSpecializedCooperativeEEENS5_IJNSA_ILi192EEENSA_ILi80EEENSA_ILi128EEEEEENS_10bfloat16_tENS5_IJlSB_lEEESJ_SK_NS4_8TiledMMAINS4_8MMA_AtomIJNS4_4SM904GMMA27MMA_64x16x16_F32BF16BF16_SSILNSO_5MajorE0ELSQ_0ELNSO_7ScaleInE1ELSR_1EEEEEENS4_6LayoutINS5_IJNSA_ILi2EEESB_SB_EEENS5_IJSB_NSA_ILi0EEESX_EEEEENS5_IJNS4_10UnderscoreES10_S10_EEEEENS4_13SM90_TMA_LOADENS4_14ComposedLayoutINS4_7SwizzleILi3ELi4ELi3EEENS4_18smem_ptr_flag_bitsILi16EEENSU_INS5_IJNSA_ILi8EEENSA_ILi64EEEEEENS5_IJS1A_SB_EEEEEEEvNS4_8identityES13_S1E_vS1F_EENS_8epilogue10collective6detail29Sm90TmaWarpSpecializedAdapterINS1I_15DefaultEpilogueISJ_SK_SK_NS1H_6thread17LinearCombinationISJ_Li1EffLNS1M_9ScaleType4KindE0ELNS_15FloatRoundStyleE2ESJ_EENS1_15EpilogueDefaultEEEEEvvEEEEvNT_6ParamsE,@"STO_CUDA_ENTRY STV_DEFAULT"
_ZN7cutlass13device_kernelINS_4gemm6kernel13GemmUniversalIN4cute5tupleIJiiiiEEENS1_10collective13CollectiveMmaINS1_34MainloopSm90TmaGmmaWarpSpecializedILi3ENS5_IJNS4_1CILi1EEESB_SB_EEENS1_35KernelTmaWarpSpecializedCooperativeEEENS5_IJNSA_ILi192EEENSA_ILi80EEENSA_ILi128EEEEEENS_10bfloat16_tENS5_IJlSB_lEEESJ_SK_NS4_8TiledMMAINS4_8MMA_AtomIJNS4_4SM904GMMA27MMA_64x16x16_F32BF16BF16_SSILNSO_5MajorE0ELSQ_0ELNSO_7ScaleInE1ELSR_1EEEEEENS4_6LayoutINS5_IJNSA_ILi2EEESB_SB_EEENS5_IJSB_NSA_ILi0EEESX_EEEEENS5_IJNS4_10UnderscoreES10_S10_EEEEENS4_13SM90_TMA_LOADENS4_14ComposedLayoutINS4_7SwizzleILi3ELi4ELi3EEENS4_18smem_ptr_flag_bitsILi16EEENSU_INS5_IJNSA_ILi8EEENSA_ILi64EEEEEENS5_IJS1A_SB_EEEEEEEvNS4_8identityES13_S1E_vS1F_EENS_8epilogue10collective6detail29Sm90TmaWarpSpecializedAdapterINS1I_15DefaultEpilogueISJ_SK_SK_NS1H_6thread17LinearCombinationISJ_Li1EffLNS1M_9ScaleType4KindE0ELNS_15FloatRoundStyleE2ESJ_EENS1_15EpilogueDefaultEEEEEvvEEEEvNT_6ParamsE:
[----:B------:R-:W0:Y:S01]  /*0000*/  LDC R1, c[0x0][0x28] ;  /* 0x00000a00ff017b82 */ /* 0x000e220000000800 */
[----:B------:R-:W1:Y:S01]  /*0010*/  S2R R18, SR_TID.X ;  /* 0x0000000000127919 */ /* 0x000e620000002100 */
[----:B------:R-:W-:Y:S01]  /*0020*/  ELECT P0, URZ, PT ;  /* 0x00000000003f782f */ /* 0x000fe20003800000 */
[----:B------:R-:W-:Y:S01]  /*0030*/  BSSY B0, `(.L_x_0) ;  /* 0x000000f000007945 */ /* 0x000fe20003800000 */
[--C-:B-1----:R-:W-:Y:S02]  /*0040*/  SHF.R.U32.HI R0, RZ, 0x5, R18.reuse ;  /* 0x00000005ff007819 */ /* 0x102fe40000011612 */
[----:B------:R-:W-:-:S03]  /*0050*/  SHF.R.U32.HI R22, RZ, 0x7, R18 ;  /* 0x00000007ff167819 */ /* 0x000fc60000011612 */
[----:B------:R-:W1:Y:S04]  /*0060*/  SHFL.IDX PT, R5, R0, RZ, 0x1f ;  /* 0x00001fff00057589 */ /* 0x000e6800000e0000 */
[----:B------:R2:W3:Y:S01]  /*0070*/  SHFL.IDX PT, R8, R22, RZ, 0x1f ;  /* 0x00001fff16087589 */ /* 0x0004e200000e0000 */
[----:B-1----:R-:W-:-:S13]  /*0080*/  ISETP.NE.OR P0, PT, R5, RZ, !P0 ;  /* 0x000000ff0500720c */ /* 0x002fda0004705670 */
[----:B0-23--:R-:W-:Y:S05]  /*0090*/  @P0 BRA `(.L_x_1) ;  /* 0x0000000000200947 */ /* 0x00dfea0003800000 */
[----:B------:R-:W-:Y:S02]  /*00a0*/  ULDC.64 UR4, c[0x0][0x198] ;  /* 0x0000660000047ab9 */ /* 0x000fe40000000a00 */
[----:B------:R-:W-:Y:S02]  /*00b0*/  UIADD3 UR6, UP0, UR4, 0xf0, URZ ;  /* 0x000000f004067890 */ /* 0x000fe4000ff1e03f */
[----:B------:R-:W-:Y:S02]  /*00c0*/  UIADD3 UR4, UP1, UR4, 0x1f0, URZ ;  /* 0x000001f004047890 */ /* 0x000fe4000ff3e03f */
[----:B------:R-:W-:Y:S02]  /*00d0*/  UIADD3.X UR7, URZ, UR5, URZ, UP0, !UPT ;  /* 0x000000053f077290 */ /* 0x000fe400087fe43f */
[----:B------:R-:W-:-:S07]  /*00e0*/  UIADD3.X UR5, URZ, UR5, URZ, UP1, !UPT ;  /* 0x000000053f057290 */ /* 0x000fce0008ffe43f */
[----:B------:R0:W-:Y:S02]  /*00f0*/  UTMACCTL.PF [UR6] ;  /* 0x00000000060079b9 */ /* 0x0001e40008040000 */
[----:B------:R0:W-:Y:S02]  /*0100*/  UTMACCTL.PF [UR4] ;  /* 0x00000000040079b9 */ /* 0x0001e40008040000 */
[----:B0-----:R-:W-:Y:S01]  /*0110*/  NOP ;  /* 0x0000000000007918 */ /* 0x001fe20000000000 */
.L_x_1:
[----:B------:R-:W-:Y:S05]  /*0120*/  BSYNC B0 ;  /* 0x0000000000007941 */ /* 0x000fea0003800000 */
.L_x_0:
[----:B------:R-:W0:Y:S02]  /*0130*/  SHFL.IDX PT, R2, R0, RZ, 0x1f ;  /* 0x00001fff00027589 */ /* 0x000e2400000e0000 */
[----:B0-----:R-:W-:-:S13]  /*0140*/  ISETP.NE.AND P0, PT, R2, RZ, PT ;  /* 0x000000ff0200720c */ /* 0x001fda0003f05270 */
[----:B------:R-:W-:Y:S05]  /*0150*/  @P0 BRA `(.L_x_2) ;  /* 0x0000000000500947 */ /* 0x000fea0003800000 */
[----:B------:R-:W0:Y:S01]  /*0160*/  S2UR UR8, SR_CgaCtaId ;  /* 0x00000000000879c3 */ /* 0x000e220000008800 */
[----:B------:R-:W-:Y:S01]  /*0170*/  UMOV UR4, 0x400 ;  /* 0x0000040000047882 */ /* 0x000fe20000000000 */
[----:B------:R-:W-:Y:S01]  /*0180*/  UMOV UR5, 0x1 ;  /* 0x0000000100057882 */ /* 0x000fe20000000000 */
[----:B------:R-:W-:Y:S01]  /*0190*/  UMOV UR6, 0x100 ;  /* 0x0000010000067882 */ /* 0x000fe20000000000 */
[----:B------:R-:W-:Y:S01]  /*01a0*/  ELECT P0, URZ, PT ;  /* 0x00000000003f782f */ /* 0x000fe20003800000 */
[----:B------:R-:W-:-:S04]  /*01b0*/  UIADD3 UR6, -UR6, 0x100000, URZ ;  /* 0x0010000006067890 */ /* 0x000fc8000fffe13f */
[----:B------:R-:W-:Y:S02]  /*01c0*/  USHF.L.U32 UR7, UR6, 0xb, URZ ;  /* 0x0000000b06077899 */ /* 0x000fe4000800063f */
[----:B------:R-:W-:Y:S02]  /*01d0*/  USHF.L.U32 UR6, UR6, 0x1, URZ ;  /* 0x0000000106067899 */ /* 0x000fe4000800063f */
[----:B0-----:R-:W-:Y:S02]  /*01e0*/  ULEA UR8, UR8, UR4, 0x18 ;  /* 0x0000000408087291 */ /* 0x001fe4000f8ec03f */
[----:B------:R-:W-:-:S04]  /*01f0*/  UIADD3 UR4, -UR5, 0x100000, URZ ;  /* 0x0010000005047890 */ /* 0x000fc8000fffe13f */
[----:B------:R-:W-:Y:S02]  /*0200*/  USHF.L.U32 UR5, UR4, 0xb, URZ ;  /* 0x0000000b04057899 */ /* 0x000fe4000800063f */
[----:B------:R-:W-:Y:S01]  /*0210*/  USHF.L.U32 UR4, UR4, 0x1, URZ ;  /* 0x0000000104047899 */ /* 0x000fe2000800063f */
[----:B------:R-:W0:Y:S11]  /*0220*/  FENCE.VIEW.ASYNC.S ;  /* 0x00000000000073c6 */ /* 0x000e360000000000 */
[----:B0-----:R0:W1:Y:S01]  /*0230*/  SYNCS.EXCH.64 URZ, [UR8], UR4 ;  /* 0x00000004083f75b2 */ /* 0x0010620008000100 */
[----:B------:R0:W2:Y:S01]  /*0240*/  SYNCS.EXCH.64 URZ, [UR8+0x18], UR6 ;  /* 0x00001806083f75b2 */ /* 0x0000a20008000100 */
[----:B------:R0:W3:Y:S01]  /*0250*/  SYNCS.EXCH.64 URZ, [UR8+0x8], UR4 ;  /* 0x00000804083f75b2 */ /* 0x0000e20008000100 */
[----:B------:R0:W4:Y:S01]  /*0260*/  SYNCS.EXCH.64 URZ, [UR8+0x20], UR6 ;  /* 0x00002006083f75b2 */ /* 0x0001220008000100 */
[----:B------:R0:W0:Y:S01]  /*0270*/  SYNCS.EXCH.64 URZ, [UR8+0x10], UR4 ;  /* 0x00001004083f75b2 */ /* 0x0000220008000100 */
[----:B------:R0:W0:Y:S01]  /*0280*/  SYNCS.EXCH.64 URZ, [UR8+0x28], UR6 ;  /* 0x00002806083f75b2 */ /* 0x0000220008000100 */
[----:B------:R-:W-:Y:S01]  /*0290*/  NOP ;  /* 0x0000000000007918 */ /* 0x000fe20000000000 */
.L_x_2:
[----:B------:R-:W5:Y:S01]  /*02a0*/  SHFL.IDX PT, R0, R0, RZ, 0x1f ;  /* 0x00001fff00007589 */ /* 0x000f6200000e0000 */
[----:B------:R-:W-:Y:S01]  /*02b0*/  ELECT P0, URZ, PT ;  /* 0x00000000003f782f */ /* 0x000fe20003800000 */
[----:B------:R-:W1:Y:S01]  /*02c0*/  LDC R2, c[0x0][0x65c] ;  /* 0x00019700ff027b82 */ /* 0x000e620000000800 */
[----:B------:R-:W-:Y:S01]  /*02d0*/  SHF.R.S32.HI R6, RZ, 0x1f, R5 ;  /* 0x0000001fff067819 */ /* 0x000fe20000011405 */
[----:B------:R-:W2:Y:S01]  /*02e0*/  S2R R3, SR_CTAID.Y ;  /* 0x0000000000037919 */ /* 0x000ea20000002600 */
[----:B0-----:R-:W-:Y:S01]  /*02f0*/  UMOV UR4, 0x20 ;  /* 0x0000002000047882 */ /* 0x001fe20000000000 */
[----:B------:R-:W-:Y:S01]  /*0300*/  ISETP.NE.AND P2, PT, R8, RZ, PT ;  /* 0x000000ff0800720c */ /* 0x000fe20003f45270 */
[----:B------:R-:W-:Y:S01]  /*0310*/  NOP ;  /* 0x0000000000007918 */ /* 0x000fe20000000000 */
[----:B------:R-:W0:Y:S01]  /*0320*/  S2R R4, SR_CTAID.X ;  /* 0x0000000000047919 */ /* 0x000e220000002500 */
[----:B------:R-:W-:Y:S01]  /*0330*/  LEA.HI R6, R6, R5, RZ, 0x2 ;  /* 0x0000000506067211 */ /* 0x000fe200078f10ff */
[----:B------:R-:W-:Y:S01]  /*0340*/  NOP ;  /* 0x0000000000007918 */ /* 0x000fe20000000000 */
[----:B-----5:R-:W-:-:S02]  /*0350*/  ISETP.NE.OR P0, PT, R0, RZ, !P0 ;  /* 0x000000ff0000720c */ /* 0x020fc40004705670 */
[----:B-1----:R-:W-:-:S04]  /*0360*/  ISETP.NE.AND P3, PT, R2, 0x1, PT ;  /* 0x000000010200780c */ /* 0x002fc80003f65270 */
[----:B------:R-:W-:Y:S02]  /*0370*/  P2R R0, PR, RZ, 0x8 ;  /* 0x00000008ff007803 */ /* 0x000fe40000000000 */
[----:B------:R-:W-:-:S05]  /*0380*/  LOP3.LUT R0, R6, 0xfffffffc, RZ, 0xc0, !PT ;  /* 0xfffffffc06007812 */ /* 0x000fca00078ec0ff */
[----:B------:R-:W-:Y:S01]  /*0390*/  VOTEU.ALL UP0, P0 ;  /* 0x00000000003f7886 */ /* 0x000fe20000000000 */
[----:B------:R-:W-:Y:S01]  /*03a0*/  IMAD.IADD R0, R5, 0x1, -R0 ;  /* 0x0000000105007824 */ /* 0x000fe200078e0a00 */
[----:B------:R-:W0:Y:S01]  /*03b0*/  @P3 LDC R17, c[0x0][0x10] ;  /* 0x00000400ff113b82 */ /* 0x000e220000000800 */
[----:B------:R-:W-:Y:S01]  /*03c0*/  VOTEU.ALL UP1, P0 ;  /* 0x00000000003f7886 */ /* 0x000fe20000020000 */
[----:B--2---:R-:W-:Y:S01]  /*03d0*/  @P3 IMAD.MOV.U32 R6, RZ, RZ, R3 ;  /* 0x000000ffff063224 */ /* 0x004fe200078e0003 */
[----:B------:R-:W-:Y:S01]  /*03e0*/  @!UP0 UMOV UR6, 0x400 ;  /* 0x0000040000068882 */ /* 0x000fe20000000000 */
[----:B------:R-:W-:-:S04]  /*03f0*/  @!UP0 UIADD3 UR4, -UR4, 0x100000, URZ ;  /* 0x0010000004048890 */ /* 0x000fc8000fffe13f */
[----:B------:R-:W-:Y:S02]  /*0400*/  @!UP0 USHF.L.U32 UR5, UR4, 0xb, URZ ;  /* 0x0000000b04058899 */ /* 0x000fe4000800063f */
[----:B------:R-:W-:Y:S01]  /*0410*/  @!UP0 USHF.L.U32 UR4, UR4, 0x1, URZ ;  /* 0x0000000104048899 */ /* 0x000fe2000800063f */
[----:B------:R-:W-:Y:S02]  /*0420*/  @P3 IMAD.MOV.U32 R7, RZ, RZ, RZ ;  /* 0x000000ffff073224 */ /* 0x000fe400078e00ff */
[----:B------:R-:W-:Y:S01]  /*0430*/  IMAD.MOV.U32 R5, RZ, RZ, RZ ;  /* 0x000000ffff057224 */ /* 0x000fe200078e00ff */
[----:B------:R-:W1:Y:S01]  /*0440*/  @!UP0 S2UR UR7, SR_CgaCtaId ;  /* 0x00000000000789c3 */ /* 0x000e620000008800 */
[----:B------:R-:W-:-:S07]  /*0450*/  @P3 IMAD.MOV.U32 R11, RZ, RZ, RZ ;  /* 0x000000ffff0b3224 */ /* 0x000fce00078e00ff */
[----:B------:R-:W2:Y:S01]  /*0460*/  @!P3 LDC R9, c[0x0][0xc] ;  /* 0x00000300ff09bb82 */ /* 0x000ea20000000800 */
[----:B0-----:R-:W-:-:S04]  /*0470*/  @P3 IMAD.WIDE.U32 R16, R4, R17, R6 ;  /* 0x0000001104103225 */ /* 0x001fc800078e0006 */
[----:B------:R-:W-:Y:S01]  /*0480*/  @P3 IMAD.IADD R17, R17, 0x1, R11 ;  /* 0x0000000111113824 */ /* 0x000fe200078e020b */
[----:B-1----:R-:W-:Y:S01]  /*0490*/  @!UP0 ULEA UR6, UR7, UR6, 0x18 ;  /* 0x0000000607068291 */ /* 0x002fe2000f8ec03f */
[----:B------:R-:W-:Y:S01]  /*04a0*/  VOTEU.ALL UP0, P0 ;  /* 0x00000000003f7886 */ /* 0x000fe20000000000 */
[----:B------:R-:W-:-:S04]  /*04b0*/  ISETP.NE.AND P0, PT, R0, 0x3, PT ;  /* 0x000000030000780c */ /* 0x000fc80003f05270 */
[----:B------:R-:W-:Y:S01]  /*04c0*/  ISETP.EQ.OR P0, PT, R0, RZ, !P0 ;  /* 0x000000ff0000720c */ /* 0x000fe20004702670 */
[----:B--2---:R-:W-:-:S03]  /*04d0*/  @!P3 IMAD.WIDE.U32 R6, R9, R3, R4 ;  /* 0x000000030906b225 */ /* 0x004fc600078e0004 */
[C---:B------:R-:W-:Y:S01]  /*04e0*/  ISETP.EQ.AND P0, PT, R8.reuse, RZ, P0 ;  /* 0x000000ff0800720c */ /* 0x040fe20000702270 */
[----:B------:R-:W-:Y:S01]  /*04f0*/  VIADD R8, R8, 0xffffffff ;  /* 0xffffffff08087836 */ /* 0x000fe20000000000 */
[----:B------:R-:W0:Y:S02]  /*0500*/  FENCE.VIEW.ASYNC.S ;  /* 0x00000000000073c6 */ /* 0x000e240000000000 */
[----:B0-----:R0:W3:Y:S01]  /*0510*/  @!UP0 SYNCS.EXCH.64 URZ, [UR6+0x40], UR4 ;  /* 0x00004004063f85b2 */ /* 0x0010e20008000100 */
[----:B------:R-:W-:Y:S01]  /*0520*/  @!P3 IMAD.MOV.U32 R16, RZ, RZ, R6 ;  /* 0x000000ffff10b224 */ /* 0x000fe200078e0006 */
[----:B------:R-:W-:Y:S01]  /*0530*/  SEL R19, RZ, 0x1, !P0 ;  /* 0x00000001ff137807 */ /* 0x000fe20004000000 */
[----:B------:R-:W-:Y:S01]  /*0540*/  @!P3 IMAD.MOV.U32 R17, RZ, RZ, R7 ;  /* 0x000000ffff11b224 */ /* 0x000fe200078e0007 */
[----:B------:R-:W-:-:S04]  /*0550*/  ISETP.GE.U32.AND P1, PT, R8, 0x2, PT ;  /* 0x000000020800780c */ /* 0x000fc80003f26070 */
[----:B------:R-:W-:Y:S01]  /*0560*/  SEL R19, R19, 0x2, P1 ;  /* 0x0000000213137807 */ /* 0x000fe20000800000 */
[----:B------:R0:W3:Y:S01]  /*0570*/  @!UP1 SYNCS.EXCH.64 URZ, [UR6+0x48], UR4 ;  /* 0x00004804063f95b2 */ /* 0x0000e20008000100 */
[----:B------:R-:W-:Y:S01]  /*0580*/  NOP ;  /* 0x0000000000007918 */ /* 0x000fe20000000000 */
[----:B---34-:R-:W-:Y:S06]  /*0590*/  BAR.SYNC.DEFER_BLOCKING 0x0 ;  /* 0x0000000000007b1d */ /* 0x018fec0000010000 */
[----:B------:R-:W-:Y:S05]  /*05a0*/  @!P2 BRA `(.L_x_3) ;  /* 0x000000a400d0a947 */ /* 0x000fea0003800000 */
[----:B------:R-:W-:-:S13]  /*05b0*/  ISETP.GT.U32.AND P0, PT, R8, 0x1, PT ;  /* 0x000000010800780c */ /* 0x000fda0003f04070 */
[----:B0-----:R-:W-:Y:S05]  /*05c0*/  @P0 EXIT ;  /* 0x000000000000094d */ /* 0x001fea0003800000 */
[----:B------:R-:W-:Y:S01]  /*05d0*/  ULDC.64 UR4, c[0x0][0x650] ;  /* 0x0001940000047ab9 */ /* 0x000fe20000000a00 */
[----:B------:R-:W-:Y:S01]  /*05e0*/  PRMT R0, RZ, 0x7610, R0 ;  /* 0x00007610ff007816 */ /* 0x000fe20000000000 */
[----:B------:R-:W-:Y:S01]  /*05f0*/  IMAD.MOV.U32 R106, RZ, RZ, -0x1 ;  /* 0xffffffffff6a7424 */ /* 0x000fe200078e00ff */
[----:B------:R-:W-:Y:S01]  /*0600*/  ISETP.GE.U32.AND P0, PT, R16, UR4, PT ;  /* 0x0000000410007c0c */ /* 0x000fe2000bf06070 */
[----:B------:R-:W-:Y:S02]  /*0610*/  IMAD.MOV.U32 R107, RZ, RZ, -0x1 ;  /* 0xffffffffff6b7424 */ /* 0x000fe400078e00ff */
[----:B------:R-:W-:Y:S01]  /*0620*/  IMAD.MOV.U32 R23, RZ, RZ, -0x1 ;  /* 0xffffffffff177424 */ /* 0x000fe200078e00ff */
[----:B------:R-:W-:-:S13]  /*0630*/  ISETP.GE.U32.AND.EX P0, PT, R17, UR5, PT, P0 ;  /* 0x0000000511007c0c */ /* 0x000fda000bf06100 */
[----:B------:R-:W-:Y:S05]  /*0640*/  @P0 BRA `(.L_x_4) ;  /* 0x0000000400540947 */ /* 0x000fea0003800000 */
[----:B------:R-:W0:Y:S01]  /*0650*/  LDC.64 R14, c[0x0][0x628] ;  /* 0x00018a00ff0e7b82 */ /* 0x000e220000000a00 */
[----:B------:R-:W-:Y:S02]  /*0660*/  IMAD.MOV.U32 R6, RZ, RZ, R16 ;  /* 0x000000ffff067224 */ /* 0x000fe400078e0010 */
[----:B------:R-:W-:-:S05]  /*0670*/  IMAD.MOV.U32 R7, RZ, RZ, R17 ;  /* 0x000000ffff077224 */ /* 0x000fca00078e0011 */
[----:B------:R-:W1:Y:S08]  /*0680*/  LDC R0, c[0x0][0x630] ;  /* 0x00018c00ff007b82 */ /* 0x000e700000000800 */
[----:B------:R-:W2:Y:S01]  /*0690*/  LDC.64 R20, c[0x0][0x620] ;  /* 0x00018800ff147b82 */ /* 0x000ea20000000a00 */
[----:B0-----:R-:W-:-:S04]  /*06a0*/  ISETP.NE.U32.AND P0, PT, R14, RZ, PT ;  /* 0x000000ff0e00720c */ /* 0x001fc80003f05070 */
[----:B------:R-:W-:-:S13]  /*06b0*/  ISETP.NE.AND.EX P0, PT, R15, RZ, PT, P0 ;  /* 0x000000ff0f00720c */ /* 0x000fda0003f05300 */
[----:B-12---:R-:W-:Y:S05]  /*06c0*/  @!P0 BRA `(.L_x_5) ;  /* 0x0000000000288947 */ /* 0x006fea0003800000 */
[----:B------:R-:W0:Y:S02]  /*06d0*/  LDC R11, c[0x0][0x634] ;  /* 0x00018d00ff0b7b82 */ /* 0x000e240000000800 */
[----:B0-----:R-:W-:-:S05]  /*06e0*/  IADD3 R11, P0, R16, R11, RZ ;  /* 0x0000000b100b7210 */ /* 0x001fca0007f1e0ff */
[----:B------:R-:W-:-:S04]  /*06f0*/  IMAD.X R13, RZ, RZ, R17, P0 ;  /* 0x000000ffff0d7224 */ /* 0x000fc800000e0611 */
[----:B------:R-:W-:-:S04]  /*0700*/  IMAD.WIDE.U32 R6, R13, R14, RZ ;  /* 0x0000000e0d067225 */ /* 0x000fc800078e00ff */
[----:B------:R-:W-:-:S04]  /*0710*/  IMAD.WIDE.U32 R8, P0, R11, R15, R6 ;  /* 0x0000000f0b087225 */ /* 0x000fc80007800006 */
[----:B------:R-:W-:-:S04]  /*0720*/  IMAD.WIDE.U32 R6, R11, R14, RZ ;  /* 0x0000000e0b067225 */ /* 0x000fc800078e00ff */
[----:B------:R-:W-:Y:S01]  /*0730*/  IMAD.X R11, RZ, RZ, RZ, P0 ;  /* 0x000000ffff0b7224 */ /* 0x000fe200000e06ff */
[----:B------:R-:W-:Y:S01]  /*0740*/  IADD3 RZ, P0, R7, R8, RZ ;  /* 0x0000000807ff7210 */ /* 0x000fe20007f1e0ff */
[----:B------:R-:W-:-:S04]  /*0750*/  IMAD.MOV.U32 R10, RZ, RZ, R9 ;  /* 0x000000ffff0a7224 */ /* 0x000fc800078e0009 */
[----:B------:R-:W-:-:S08]  /*0760*/  IMAD.WIDE.U32.X R6, R13, R15, R10, P0 ;  /* 0x0000000f0d067225 */ /* 0x000fd000000e040a */
.L_x_5:
[-CC-:B------:R-:W-:Y:S01]  /*0770*/  SHF.R.U64 R23, R6, R0.reuse, R7.reuse ;  /* 0x0000000006177219 */ /* 0x180fe20000001207 */
[----:B------:R-:W0:Y:S01]  /*0780*/  LDC R10, c[0x0][0x618] ;  /* 0x00018600ff0a7b82 */ /* 0x000e220000000800 */
[----:B------:R-:W-:Y:S01]  /*0790*/  SHF.R.U32.HI R5, RZ, R0, R7 ;  /* 0x00000000ff057219 */ /* 0x000fe20000011607 */
[----:B------:R-:W-:Y:S01]  /*07a0*/  ULDC UR4, c[0x0][0x150] ;  /* 0x0000540000047ab9 */ /* 0x000fe20000000800 */
[----:B------:R-:W-:Y:S02]  /*07b0*/  IADD3 R9, P0, RZ, -R23, RZ ;  /* 0x80000017ff097210 */ /* 0x000fe40007f1e0ff */
[----:B------:R-:W-:-:S03]  /*07c0*/  I2FP.F32.U32 R0, R4 ;  /* 0x0000000400007245 */ /* 0x000fc60000201000 */
[----:B------:R-:W1:Y:S01]  /*07d0*/  LDC.64 R28, c[0x0][0x640] ;  /* 0x00019000ff1c7b82 */ /* 0x000e620000000a00 */
[----:B------:R-:W-:Y:S02]  /*07e0*/  IMAD.X R11, RZ, RZ, ~R5, P0 ;  /* 0x000000ffff0b7224 */ /* 0x000fe400000e0e05 */
[----:B------:R-:W-:Y:S01]  /*07f0*/  FMUL R0, R0, UR4 ;  /* 0x0000000400007c20 */ /* 0x000fe20008400000 */
[----:B------:R-:W-:Y:S01]  /*0800*/  IMAD.WIDE.U32 R6, R9, R20, R16 ;  /* 0x0000001409067225 */ /* 0x000fe200078e0010 */
[----:B------:R-:W-:-:S03]  /*0810*/  ULDC UR4, c[0x0][0x154] ;  /* 0x0000550000047ab9 */ /* 0x000fc60000000800 */
[----:B------:R-:W-:Y:S01]  /*0820*/  IMAD R8, R11, R20, RZ ;  /* 0x000000140b087224 */ /* 0x000fe200078e02ff */
[----:B------:R-:W2:Y:S01]  /*0830*/  LDC R5, c[0x0][0x144] ;  /* 0x00005100ff057b82 */ /* 0x000ea20000000800 */
[----:B------:R-:W3:Y:S02]  /*0840*/  F2I.U32.TRUNC.NTZ R0, R0 ;  /* 0x0000000000007305 */ /* 0x000ee4000020f000 */
[----:B------:R-:W-:-:S04]  /*0850*/  IMAD R9, R9, R21, R8 ;  /* 0x0000001509097224 */ /* 0x000fc800078e0208 */
[----:B------:R-:W-:Y:S01]  /*0860*/  IMAD.IADD R7, R7, 0x1, R9 ;  /* 0x0000000107077824 */ /* 0x000fe200078e0209 */
[----:B------:R-:W4:Y:S01]  /*0870*/  LDC R12, c[0x0][0x608] ;  /* 0x00018200ff0c7b82 */ /* 0x000f220000000800 */
[----:B------:R-:W-:-:S03]  /*0880*/  IMAD.MOV.U32 R9, RZ, RZ, -0x1 ;  /* 0xffffffffff097424 */ /* 0x000fc600078e00ff */
[-CC-:B0-----:R-:W-:Y:S02]  /*0890*/  SHF.R.U64 R20, R6, R10.reuse, R7.reuse ;  /* 0x0000000a06147219 */ /* 0x181fe40000001207 */
[----:B------:R-:W-:Y:S02]  /*08a0*/  I2FP.F32.U32 R6, R3 ;  /* 0x0000000300067245 */ /* 0x000fe40000201000 */
[----:B------:R-:W0:Y:S01]  /*08b0*/  LDC R26, c[0x0][0x658] ;  /* 0x00019600ff1a7b82 */ /* 0x000e220000000800 */
[----:B-1----:R-:W-:Y:S01]  /*08c0*/  ISETP.NE.U32.AND P0, PT, R28, RZ, PT ;  /* 0x000000ff1c00720c */ /* 0x002fe20003f05070 */
[----:B---3--:R-:W-:Y:S01]  /*08d0*/  IMAD.MOV R8, RZ, RZ, -R0 ;  /* 0x000000ffff087224 */ /* 0x008fe200078e0a00 */
[----:B------:R-:W-:Y:S01]  /*08e0*/  SHF.R.U32.HI R7, RZ, R10, R7 ;  /* 0x0000000aff077219 */ /* 0x000fe20000011607 */
[----:B------:R-:W-:Y:S01]  /*08f0*/  FMUL R6, R6, UR4 ;  /* 0x0000000406067c20 */ /* 0x000fe20008400000 */
[----:B------:R-:W-:-:S03]  /*0900*/  ISETP.NE.AND.EX P0, PT, R29, RZ, PT, P0 ;  /* 0x000000ff1d00720c */ /* 0x000fc60003f05300 */
[----:B------:R-:W1:Y:S01]  /*0910*/  LDC R14, c[0x0][0x148] ;  /* 0x00005200ff0e7b82 */ /* 0x000e620000000800 */
[----:B--2---:R-:W-:-:S07]  /*0920*/  IMAD R0, R5, R8, R4 ;  /* 0x0000000805007224 */ /* 0x004fce00078e0204 */
[----:B------:R-:W2:Y:S01]  /*0930*/  LDC R24, c[0x0][0x600] ;  /* 0x00018000ff187b82 */ /* 0x000ea20000000800 */
[-CC-:B----4-:R-:W-:Y:S02]  /*0940*/  SHF.R.U64 R30, R20, R12.reuse, R7.reuse ;  /* 0x0000000c141e7219 */ /* 0x190fe40000001207 */
[----:B------:R-:W-:Y:S01]  /*0950*/  SHF.R.U32.HI R5, RZ, R12, R7 ;  /* 0x0000000cff057219 */ /* 0x000fe20000011607 */
[----:B------:R-:W-:Y:S01]  /*0960*/  IMAD.MOV.U32 R7, RZ, RZ, 0x1 ;  /* 0x00000001ff077424 */ /* 0x000fe200078e00ff */
[----:B------:R3:W4:Y:S03]  /*0970*/  F2I.U32.TRUNC.NTZ R12, R6 ;  /* 0x00000006000c7305 */ /* 0x000726000020f000 */
[----:B------:R-:W1:Y:S01]  /*0980*/  LDC R15, c[0x0][0x648] ;  /* 0x00019200ff0f7b82 */ /* 0x000e620000000800 */
[-C--:B0-----:R-:W-:Y:S02]  /*0990*/  SHF.L.U32 R4, R9, R26.reuse, RZ ;  /* 0x0000001a09047219 */ /* 0x081fe400000006ff */
[----:B------:R-:W-:-:S02]  /*09a0*/  SHF.R.U64 R32, R30, R26, R5 ;  /* 0x0000001a1e207219 */ /* 0x000fc40000001205 */
[----:B------:R-:W-:Y:S02]  /*09b0*/  LOP3.LUT R11, RZ, R4, RZ, 0x33, !PT ;  /* 0x00000004ff0b7212 */ /* 0x000fe400078e33ff */
[-C--:B------:R-:W-:Y:S01]  /*09c0*/  SHF.R.U32.HI R5, RZ, R26.reuse, R5 ;  /* 0x0000001aff057219 */ /* 0x080fe20000011605 */
[----:B------:R-:W0:Y:S01]  /*09d0*/  LDC R21, c[0x0][0x638] ;  /* 0x00018e00ff157b82 */ /* 0x000e220000000800 */
[----:B------:R-:W-:Y:S01]  /*09e0*/  SHF.L.U32 R10, R7, R26, RZ ;  /* 0x0000001a070a7219 */ /* 0x000fe200000006ff */
[----:B------:R-:W-:-:S06]  /*09f0*/  IMAD.MOV.U32 R4, RZ, RZ, R32 ;  /* 0x000000ffff047224 */ /* 0x000fcc00078e0020 */
[----:B------:R-:W0:Y:S01]  /*0a00*/  LDC R106, c[0x0][0x610] ;  /* 0x00018400ff6a7b82 */ /* 0x000e220000000800 */
[----:B---34-:R-:W-:Y:S05]  /*0a10*/  @!P0 BRA `(.L_x_6) ;  /* 0x0000000000288947 */ /* 0x018fea0003800000 */
[----:B------:R-:W3:Y:S02]  /*0a20*/  LDC R9, c[0x0][0x64c] ;  /* 0x00019300ff097b82 */ /* 0x000ee40000000800 */
[----:B---3--:R-:W-:-:S05]  /*0a30*/  IADD3 R9, P0, R32, R9, RZ ;  /* 0x0000000920097210 */ /* 0x008fca0007f1e0ff */
        /* <DEDUP_REMOVED lines=8> */
.L_x_6:
[----:B-1----:R-:W-:Y:S01]  /*0ac0*/  SHF.R.U64 R4, R4, R15, R5 ;  /* 0x0000000f04047219 */ /* 0x002fe20000001205 */
[----:B--2---:R-:W-:Y:S01]  /*0ad0*/  VIADD R5, R24, 0xffffffff ;  /* 0xffffffff18057836 */ /* 0x004fe20000000000 */
[----:B------:R-:W-:Y:S01]  /*0ae0*/  LOP3.LUT R11, R30, R11, RZ, 0xc0, !PT ;  /* 0x0000000b1e0b7212 */ /* 0x000fe200078ec0ff */
[----:B------:R-:W-:Y:S02]  /*0af0*/  IMAD.MOV R12, RZ, RZ, -R12 ;  /* 0x000000ffff0c7224 */ /* 0x000fe400078e0a0c */
[----:B------:R-:W-:Y:S01]  /*0b00*/  IMAD.MOV R6, RZ, RZ, -R4 ;  /* 0x000000ffff067224 */ /* 0x000fe200078e0a04 */
[----:B------:R-:W-:Y:S01]  /*0b10*/  LOP3.LUT R5, R20, R5, RZ, 0xc0, !PT ;  /* 0x0000000514057212 */ /* 0x000fe200078ec0ff */
[----:B------:R-:W-:Y:S02]  /*0b20*/  @P3 IMAD R0, R14, R12, R3 ;  /* 0x0000000c0e003224 */ /* 0x000fe400078e0203 */
[----:B------:R-:W-:Y:S02]  /*0b30*/  IMAD R11, R10, R4, R11 ;  /* 0x000000040a0b7224 */ /* 0x000fe400078e020b */
[----:B0-----:R-:W-:-:S02]  /*0b40*/  IMAD R3, R6, R21, R32 ;  /* 0x0000001506037224 */ /* 0x001fc400078e0220 */
[----:B------:R-:W-:Y:S02]  /*0b50*/  IMAD R106, R11, R106, R0 ;  /* 0x0000006a0b6a7224 */ /* 0x000fe400078e0200 */
[----:B------:R-:W-:Y:S02]  /*0b60*/  IMAD R3, R3, R24, R5 ;  /* 0x0000001803037224 */ /* 0x000fe400078e0205 */
[----:B------:R-:W-:-:S03]  /*0b70*/  IMAD.MOV.U32 R0, RZ, RZ, 0x1 ;  /* 0x00000001ff007424 */ /* 0x000fc600078e00ff */
[----:B------:R-:W-:Y:S02]  /*0b80*/  SEL R107, R3, R106, !P3 ;  /* 0x0000006a036b7207 */ /* 0x000fe40005800000 */
[----:B------:R-:W-:-:S07]  /*0b90*/  SEL R106, R106, R3, !P3 ;  /* 0x000000036a6a7207 */ /* 0x000fce0005800000 */
.L_x_4:
[----:B------:R-:W-:-:S08]  /*0ba0*/  NOP ;  /* 0x0000000000007918 */ /* 0x000fd00000000000 */
[----:B------:R-:W0:Y:S02]  /*0bb0*/  USETMAXREG.TRY_ALLOC.CTAPOOL UP0, 0xe8 ;  /* 0x000000e8000079c8 */ /* 0x000e240008000600 */
[----:B0-----:R-:W-:-:S13]  /*0bc0*/  PLOP3.LUT P0, PT, PT, PT, UP0, 0x80, 0x0 ;  /* 0x000000000000781c */ /* 0x001fda0003f0f008 */
[----:B------:R-:W-:Y:S05]  /*0bd0*/  @!P0 BRA `(.L_x_4) ;  /* 0xfffffffc00f08947 */ /* 0x000fea000383ffff */
[----:B------:R-:W-:Y:S01]  /*0be0*/  ULDC.64 UR4, c[0x0][0x598] ;  /* 0x0001660000047ab9 */ /* 0x000fe20000000a00 */
[----:B------:R-:W-:Y:S01]  /*0bf0*/  ULDC.64 UR40, c[0x0][0x208] ;  /* 0x0000820000287ab9 */ /* 0x000fe20000000a00 */
[----:B------:R-:W-:-:S04]  /*0c00*/  ISETP.NE.U32.AND P0, PT, RZ, UR4, PT ;  /* 0x00000004ff007c0c */ /* 0x000fc8000bf05070 */
[----:B------:R-:W-:-:S13]  /*0c10*/  ISETP.NE.AND.EX P0, PT, RZ, UR5, PT, P0 ;  /* 0x00000005ff007c0c */ /* 0x000fda000bf05300 */
[----:B------:R-:W-:Y:S05]  /*0c20*/  @!P0 BRA `(.L_x_7) ;  /* 0x00000000001c8947 */ /* 0x000fea0003800000 */
[----:B------:R-:W0:Y:S02]  /*0c30*/  LDC.64 R4, c[0x0][0x598] ;  /* 0x00016600ff047b82 */ /* 0x000e240000000a00 */
[----:B0-----:R-:W2:Y:S02]  /*0c40*/  LDG.E.64 R4, desc[UR40][R4.64] ;  /* 0x0000002804047981 */ /* 0x001ea4000c1e1b00 */
[----:B--2---:R-:W-:-:S04]  /*0c50*/  ISETP.NE.U32.AND P0, PT, R4, RZ, PT ;  /* 0x000000ff0400720c */ /* 0x004fc80003f05070 */
[----:B------:R-:W-:-:S13]  /*0c60*/  ISETP.NE.AND.EX P0, PT, R5, RZ, PT, P0 ;  /* 0x000000ff0500720c */ /* 0x000fda0003f05300 */
[----:B------:R-:W-:Y:S05]  /*0c70*/  @!P0 BRA `(.L_x_7) ;  /* 0x0000000000088947 */ /* 0x000fea0003800000 */
[----:B------:R0:W5:Y:S01]  /*0c80*/  LD.E R104, desc[UR40][R4.64] ;  /* 0x0000002804687980 */ /* 0x000162000c101900 */
[----:B------:R-:W-:Y:S05]  /*0c90*/  BRA `(.L_x_8) ;  /* 0x0000000000247947 */ /* 0x000fea0003800000 */
.L_x_7:
[----:B------:R-:W-:Y:S02]  /*0ca0*/  ULDC.64 UR4, c[0x0][0x588] ;  /* 0x0001620000047ab9 */ /* 0x000fe40000000a00 */
[----:B------:R-:W-:-:S04]  /*0cb0*/  ISETP.NE.U32.AND P0, PT, RZ, UR4, PT ;  /* 0x00000004ff007c0c */ /* 0x000fc8000bf05070 */
[----:B------:R-:W-:-:S13]  /*0cc0*/  ISETP.NE.AND.EX P0, PT, RZ, UR5, PT, P0 ;  /* 0x00000005ff007c0c */ /* 0x000fda000bf05300 */
[----:B------:R-:W-:Y:S05]  /*0cd0*/  @!P0 BRA `(.L_x_9) ;  /* 0x00000000000c8947 */ /* 0x000fea0003800000 */
[----:B------:R-:W0:Y:S02]  /*0ce0*/  LDC.64 R104, c[0x0][0x588] ;  /* 0x00016200ff687b82 */ /* 0x000e240000000a00 */
[----:B0-----:R1:W5:Y:S01]  /*0cf0*/  LDG.E R104, desc[UR40][R104.64] ;  /* 0x0000002868687981 */ /* 0x001362000c1e1900 */
[----:B------:R-:W-:Y:S05]  /*0d00*/  BRA `(.L_x_8) ;  /* 0x0000000000087947 */ /* 0x000fea0003800000 */
.L_x_9:
[----:B------:R-:W-:Y:S02]  /*0d10*/  ULDC UR4, c[0x0][0x580] ;  /* 0x0001600000047ab9 */ /* 0x000fe40000000800 */
[----:B------:R-:W-:-:S07]  /*0d20*/  IMAD.U32 R104, RZ, RZ, UR4 ;  /* 0x00000004ff687e24 */ /* 0x000fce000f8e00ff */
.L_x_8:
[----:B------:R-:W-:Y:S02]  /*0d30*/  ULDC.64 UR4, c[0x0][0x5a0] ;  /* 0x0001680000047ab9 */ /* 0x000fe40000000a00 */
[----:B------:R-:W-:-:S04]  /*0d40*/  ISETP.NE.U32.AND P0, PT, RZ, UR4, PT ;  /* 0x00000004ff007c0c */ /* 0x000fc8000bf05070 */
[----:B------:R-:W-:-:S13]  /*0d50*/  ISETP.NE.AND.EX P0, PT, RZ, UR5, PT, P0 ;  /* 0x00000005ff007c0c */ /* 0x000fda000bf05300 */
[----:B------:R-:W-:Y:S05]  /*0d60*/  @!P0 BRA `(.L_x_10) ;  /* 0x00000000001c8947 */ /* 0x000fea0003800000 */
[----:B0-----:R-:W0:Y:S02]  /*0d70*/  LDC.64 R4, c[0x0][0x5a0] ;  /* 0x00016800ff047b82 */ /* 0x001e240000000a00 */
[----:B0-----:R-:W2:Y:S02]  /*0d80*/  LDG.E.64 R4, desc[UR40][R4.64] ;  /* 0x0000002804047981 */ /* 0x001ea4000c1e1b00 */
[----:B--2---:R-:W-:-:S04]  /*0d90*/  ISETP.NE.U32.AND P0, PT, R4, RZ, PT ;  /* 0x000000ff0400720c */ /* 0x004fc80003f05070 */
[----:B------:R-:W-:-:S13]  /*0da0*/  ISETP.NE.AND.EX P0, PT, R5, RZ, PT, P0 ;  /* 0x000000ff0500720c */ /* 0x000fda0003f05300 */
[----:B------:R-:W-:Y:S05]  /*0db0*/  @!P0 BRA `(.L_x_10) ;  /* 0x0000000000088947 */ /* 0x000fea0003800000 */
[----:B-1----:R0:W5:Y:S01]  /*0dc0*/  LD.E R105, desc[UR40][R4.64] ;  /* 0x0000002804697980 */ /* 0x002162000c101900 */
[----:B------:R-:W-:Y:S05]  /*0dd0*/  BRA `(.L_x_11) ;  /* 0x0000000000247947 */ /* 0x000fea0003800000 */
.L_x_10:
[----:B------:R-:W-:Y:S02]  /*0de0*/  ULDC.64 UR4, c[0x0][0x590] ;  /* 0x0001640000047ab9 */ /* 0x000fe40000000a00 */
[----:B------:R-:W-:-:S04]  /*0df0*/  ISETP.NE.U32.AND P0, PT, RZ, UR4, PT ;  /* 0x00000004ff007c0c */ /* 0x000fc8000bf05070 */
[----:B------:R-:W-:-:S13]  /*0e00*/  ISETP.NE.AND.EX P0, PT, RZ, UR5, PT, P0 ;  /* 0x00000005ff007c0c */ /* 0x000fda000bf05300 */
[----:B------:R-:W-:Y:S05]  /*0e10*/  @!P0 BRA `(.L_x_12) ;  /* 0x00000000000c8947 */ /* 0x000fea0003800000 */
[----:B0-----:R-:W1:Y:S02]  /*0e20*/  LDC.64 R4, c[0x0][0x590] ;  /* 0x00016400ff047b82 */ /* 0x001e640000000a00 */
[----:B-1----:R1:W5:Y:S01]  /*0e30*/  LDG.E R105, desc[UR40][R4.64] ;  /* 0x0000002804697981 */ /* 0x002362000c1e1900 */
[----:B------:R-:W-:Y:S05]  /*0e40*/  BRA `(.L_x_11) ;  /* 0x0000000000087947 */ /* 0x000fea0003800000 */
.L_x_12:
[----:B------:R-:W-:Y:S02]  /*0e50*/  ULDC UR4, c[0x0][0x584] ;  /* 0x0001610000047ab9 */ /* 0x000fe40000000800 */
[----:B-1----:R-:W-:-:S07]  /*0e60*/  IMAD.U32 R105, RZ, RZ, UR4 ;  /* 0x00000004ff697e24 */ /* 0x002fce000f8e00ff */
.L_x_11:
[----:B------:R-:W-:-:S13]  /*0e70*/  LOP3.LUT P0, RZ, R0, 0xff, RZ, 0xc0, !PT ;  /* 0x000000ff00ff7812 */ /* 0x000fda000780c0ff */
[----:B------:R-:W-:Y:S05]  /*0e80*/  @!P0 EXIT ;  /* 0x000000000000894d */ /* 0x000fea0003800000 */
[----:B------:R-:W-:Y:S01]  /*0e90*/  ULDC UR4, c[0x0][0x28c] ;  /* 0x0000a30000047ab9 */ /* 0x000fe20000000800 */
[----:B------:R-:W-:Y:S01]  /*0ea0*/  LOP3.LUT R118, R19, 0x1, RZ, 0xfc, !PT ;  /* 0x0000000113767812 */ /* 0x000fe200078efcff */
[----:B------:R-:W-:Y:S01]  /*0eb0*/  UIADD3 UR4, UR4, 0x7f, URZ ;  /* 0x0000007f04047890 */ /* 0x000fe2000fffe03f */
[----:B------:R-:W-:Y:S01]  /*0ec0*/  UMOV UR36, URZ ;  /* 0x0000003f00247c82 */ /* 0x000fe20008000000 */
[----:B------:R-:W-:Y:S02]  /*0ed0*/  UMOV UR37, URZ ;  /* 0x0000003f00257c82 */ /* 0x000fe40008000000 */
[----:B------:R-:W-:-:S04]  /*0ee0*/  USHF.R.S32.HI UR5, URZ, 0x1f, UR4 ;  /* 0x0000001f3f057899 */ /* 0x000fc80008011404 */
[----:B------:R-:W-:-:S04]  /*0ef0*/  ULEA.HI UR5, UR5, UR4, URZ, 0x7 ;  /* 0x0000000405057291 */ /* 0x000fc8000f8f383f */
[----:B------:R-:W-:-:S12]  /*0f00*/  USHF.R.S32.HI UR38, URZ, 0x7, UR5 ;  /* 0x000000073f267899 */ /* 0x000fd80008011405 */
.L_x_188:
[----:B------:R-:W-:Y:S01]  /*0f10*/  LOP3.LUT R0, R18, 0x80, RZ, 0xc0, !PT ;  /* 0x0000008012007812 */ /* 0x000fe200078ec0ff */
[----:B------:R-:W2:Y:S01]  /*0f20*/  S2UR UR7, SR_CgaCtaId ;  /* 0x00000000000779c3 */ /* 0x000ea20000008800 */
[----:B------:R-:W-:Y:S02]  /*0f30*/  UMOV UR6, 0x400 ;  /* 0x0000040000067882 */ /* 0x000fe40000000000 */
[----:B------:R-:W-:-:S06]  /*0f40*/  SHF.R.U32.HI R0, RZ, 0x7, R0 ;  /* 0x00000007ff007819 */ /* 0x000fcc0000011600 */
[----:B---3--:R-:W3:Y:S01]  /*0f50*/  SHFL.IDX PT, R0, R0, RZ, 0x1f ;  /* 0x00001fff00007589 */ /* 0x008ee200000e0000 */
[----:B--2---:R-:W-:Y:S01]  /*0f60*/  ULEA UR42, UR7, UR6, 0x18 ;  /* 0x00000006072a7291 */ /* 0x004fe2000f8ec03f */
[----:B---3--:R-:W-:-:S13]  /*0f70*/  R2UR UR4, R0 ;  /* 0x00000000000472ca */ /* 0x008fda00000e0000 */
[----:B------:R-:W-:-:S04]  /*0f80*/  ULEA.HI UR5, UR4, UR4, URZ, 0x1 ;  /* 0x0000000404057291 */ /* 0x000fc8000f8f083f */
[----:B------:R-:W-:-:S04]  /*0f90*/  ULOP3.LUT UR5, UR5, 0x7fffe, URZ, 0xc0, !UPT ;  /* 0x0007fffe05057892 */ /* 0x000fc8000f8ec03f */
[----:B------:R-:W-:-:S03]  /*0fa0*/  UIADD3 UR5, UR4, -UR5, URZ ;  /* 0x8000000504057290 */ /* 0x000fc6000fffe03f */
[----:B------:R-:W-:Y:S01]  /*0fb0*/  ULDC UR4, c[0x0][0x28c] ;  /* 0x0000a30000047ab9 */ /* 0x000fe20000000800 */
[----:B------:R-:W-:Y:S01]  /*0fc0*/  ULEA UR5, UR5, UR42, 0xd ;  /* 0x0000002a05057291 */ /* 0x000fe2000f8e683f */
[----:B------:R-:W-:-:S03]  /*0fd0*/  ISETP.LT.AND P0, PT, RZ, UR4, PT ;  /* 0x00000004ff007c0c */ /* 0x000fc6000bf01270 */
[----:B------:R-:W-:-:S04]  /*0fe0*/  UIADD3 UR5, UR5, 0x100, URZ ;  /* 0x0000010005057890 */ /* 0x000fc8000fffe03f */
[----:B------:R-:W-:-:S04]  /*0ff0*/  USHF.R.U32.HI UR5, URZ, 0x4, UR5 ;  /* 0x000000043f057899 */ /* 0x000fc80008011605 */
[----:B------:R-:W-:Y:S02]  /*1000*/  ULOP3.LUT UR39, UR5, 0x3fff, URZ, 0xc0, !UPT ;  /* 0x00003fff05277892 */ /* 0x000fe4000f8ec03f */
[----:B01--45:R-:W-:Y:S10]  /*1010*/  @P0 BRA `(.L_x_13) ;  /* 0x0000000000400947 */ /* 0x033ff40003800000 */
[----:B------:R-:W-:Y:S01]  /*1020*/  MOV R0, 0x0 ;  /* 0x0000000000007802 */ /* 0x000fe20000000f00 */
[----:B------:R-:W-:Y:S01]  /*1030*/  ULDC.64 UR4, c[0x4][0x68] ;  /* 0x01001a0000047ab9 */ /* 0x000fe20000000a00 */
[----:B------:R-:W-:Y:S01]  /*1040*/  ULDC.64 UR6, c[0x4][0x8] ;  /* 0x0100020000067ab9 */ /* 0x000fe20000000a00 */
[----:B01----:R-:W-:Y:S01]  /*1050*/  IMAD.U32 R4, RZ, RZ, UR4 ;  /* 0x00000004ff047e24 */ /* 0x003fe2000f8e00ff */
[----:B------:R0:W1:Y:S01]  /*1060*/  LDC.64 R14, c[0x4][R0] ;  /* 0x01000000000e7b82 */ /* 0x0000620000000a00 */
[----:B------:R-:W-:Y:S01]  /*1070*/  IMAD.U32 R5, RZ, RZ, UR5 ;  /* 0x00000005ff057e24 */ /* 0x000fe2000f8e00ff */
[----:B------:R-:W-:Y:S01]  /*1080*/  ULDC.64 UR4, c[0x4][0x70] ;  /* 0x01001c0000047ab9 */ /* 0x000fe20000000a00 */
[----:B------:R-:W-:Y:S02]  /*1090*/  IMAD.U32 R10, RZ, RZ, UR6 ;  /* 0x00000006ff0a7e24 */ /* 0x000fe4000f8e00ff */
[----:B------:R-:W-:Y:S02]  /*10a0*/  IMAD.U32 R6, RZ, RZ, UR4 ;  /* 0x00000004ff067e24 */ /* 0x000fe4000f8e00ff */
[----:B------:R-:W-:-:S02]  /*10b0*/  IMAD.U32 R7, RZ, RZ, UR5 ;  /* 0x00000005ff077e24 */ /* 0x000fc4000f8e00ff */
[----:B------:R-:W-:Y:S02]  /*10c0*/  IMAD.U32 R11, RZ, RZ, UR7 ;  /* 0x00000007ff0b7e24 */ /* 0x000fe4000f8e00ff */
[----:B------:R-:W-:Y:S02]  /*10d0*/  IMAD.MOV.U32 R8, RZ, RZ, 0x1e1 ;  /* 0x000001e1ff087424 */ /* 0x000fe400078e00ff */
[----:B------:R-:W-:Y:S02]  /*10e0*/  IMAD.MOV.U32 R12, RZ, RZ, 0x1 ;  /* 0x00000001ff0c7424 */ /* 0x000fe400078e00ff */
[----:B0-----:R-:W-:-:S07]  /*10f0*/  IMAD.MOV.U32 R13, RZ, RZ, RZ ;  /* 0x000000ffff0d7224 */ /* 0x001fce00078e00ff */
[----:B------:R-:W-:-:S07]  /*1100*/  LEPC R20, `(.L_x_13) ;  /* 0x000000001014794e */ /* 0x000fce0000000000 */
[----:B-1---5:R-:W-:Y:S05]  /*1110*/  CALL.ABS.NOINC R14 ;  /* 0x000000000e007343 */ /* 0x022fea0003c00000 */
.L_x_13:
[----:B------:R-:W-:-:S13]  /*1120*/  ISETP.NE.AND P0, PT, R118, 0x3, PT ;  /* 0x000000037600780c */ /* 0x000fda0003f05270 */
[----:B------:R-:W-:Y:S05]  /*1130*/  @!P0 BRA `(.L_x_14) ;  /* 0x0000000000048947 */ /* 0x000fea0003800000 */
[----:B------:R-:W-:Y:S01]  /*1140*/  BPT.TRAP 0x1 ;  /* 0x000000040000795c */ /* 0x000fe20000300000 */
.L_x_14:
[----:B------:R-:W-:Y:S02]  /*1150*/  IMAD.U32 R3, RZ, RZ, UR37 ;  /* 0x00000025ff037e24 */ /* 0x000fe4000f8e00ff */
[----:B------:R-:W-:-:S03]  /*1160*/  IMAD.U32 R0, RZ, RZ, UR36 ;  /* 0x00000024ff007e24 */ /* 0x000fc6000f8e00ff */
[----:B------:R-:W-:Y:S02]  /*1170*/  LEA R3, R3, UR42, 0x3 ;  /* 0x0000002a03037c11 */ /* 0x000fe4000f8e18ff */
[----:B------:R-:W-:-:S04]  /*1180*/  SHF.L.U32 R0, R0, 0x1f, RZ ;  /* 0x0000001f00007819 */ /* 0x000fc800000006ff */
[----:B------:R2:W3:Y:S01]  /*1190*/  SYNCS.PHASECHK.TRANS64.TRYWAIT P1, [R3+URZ], R0 ;  /* 0x00000000030075a7 */ /* 0x0004e2000802017f */
[----:B------:R-:W-:Y:S05]  /*11a0*/  @!P0 BRA `(.L_x_15) ;  /* 0x0000000000048947 */ /* 0x000fea0003800000 */
[----:B------:R-:W-:Y:S01]  /*11b0*/  BPT.TRAP 0x1 ;  /* 0x000000040000795c */ /* 0x000fe20000300000 */
.L_x_15:
[----:B---3--:R-:W-:Y:S05]  /*11c0*/  @P1 BRA `(.L_x_16) ;  /* 0x0000000000081947 */ /* 0x008fea0003800000 */
[----:B------:R-:W3:Y:S02]  /*11d0*/  SYNCS.PHASECHK.TRANS64.TRYWAIT P1, [R3+URZ], R0 ;  /* 0x00000000030075a7 */ /* 0x000ee4000802017f */
[----:B---3--:R-:W-:Y:S05]  /*11e0*/  @!P1 BRA `(.L_x_17) ;  /* 0x000000b000589947 */ /* 0x008fea0003800000 */
.L_x_16:
[----:B------:R-:W-:-:S04]  /*11f0*/  UISETP.LT.AND UP0, UPT, UR38, 0x1, UPT ;  /* 0x000000012600788c */ /* 0x000fc8000bf01270 */
[----:B------:R-:W-:-:S04]  /*1200*/  USEL UR4, UR38, 0x1, UP0 ;  /* 0x0000000126047887 */ /* 0x000fc80008000000 */
[----:B------:R-:W-:-:S06]  /*1210*/  UIADD3 UR4, UR38, -UR4, URZ ;  /* 0x8000000426047290 */ /* 0x000fcc000fffe03f */
[----:B--23--:R-:W-:Y:S01]  /*1220*/  IMAD.U32 R0, RZ, RZ, UR4 ;  /* 0x00000004ff007e24 */ /* 0x00cfe2000f8e00ff */
[----:B------:R-:W-:Y:S05]  /*1230*/  WARPSYNC.ALL ;  /* 0x0000000000007948 */ /* 0x000fea0003800000 */
[----:B------:R-:W-:Y:S01]  /*1240*/  ISETP.GE.AND P1, PT, R0, 0x1, PT ;  /* 0x000000010000780c */ /* 0x000fe20003f26270 */
[----:B------:R-:W-:Y:S01]  /*1250*/  UIADD3 UR4, UR42, 0x24100, URZ ;  /* 0x000241002a047890 */ /* 0x000fe2000fffe03f */
[----:B------:R-:W-:Y:S01]  /*1260*/  WARPGROUP.ARRIVE ;  /* 0x00000000000079c5 */ /* 0x000fe20000000000 */
[----:B------:R-:W-:Y:S01]  /*1270*/  UMOV UR9, 0x40000040 ;  /* 0x4000004000097882 */ /* 0x000fe20000000000 */
[----:B------:R-:W-:Y:S01]  /*1280*/  UMOV UR11, 0x40000040 ;  /* 0x40000040000b7882 */ /* 0x000fe20000000000 */
[----:B------:R-:W-:-:S02]  /*1290*/  USHF.R.U32.HI UR5, URZ, 0x4, UR4 ;  /* 0x000000043f057899 */ /* 0x000fc40008011604 */
[----:B------:R-:W-:Y:S02]  /*12a0*/  ULOP3.LUT UR4, UR39, 0x10000, URZ, 0xfc, !UPT ;  /* 0x0001000027047892 */ /* 0x000fe4000f8efc3f */
[----:B------:R-:W-:Y:S02]  /*12b0*/  ULOP3.LUT UR5, UR5, 0x3fff, URZ, 0xc0, !UPT ;  /* 0x00003fff05057892 */ /* 0x000fe4000f8ec03f */
[----:B------:R-:W-:Y:S02]  /*12c0*/  UIMAD UR8, UR37, 0xc00, UR4 ;  /* 0x00000c00250878a4 */ /* 0x000fe4000f8e0204 */
[----:B------:R-:W-:Y:S01]  /*12d0*/  ULOP3.LUT UR5, UR5, 0x10000, URZ, 0xfc, !UPT ;  /* 0x0001000005057892 */ /* 0x000fe2000f8efc3f */
[----:B------:R-:W-:Y:S01]  /*12e0*/  UMOV UR13, UR9 ;  /* 0x00000009000d7c82 */ /* 0x000fe20008000000 */
[----:B------:R-:W-:Y:S02]  /*12f0*/  UMOV UR15, 0x40000040 ;  /* 0x40000040000f7882 */ /* 0x000fe40000000000 */
[----:B------:R-:W-:Y:S01]  /*1300*/  UIMAD UR6, UR37, 0x500, UR5 ;  /* 0x00000500250678a4 */ /* 0x000fe2000f8e0205 */
[----:B------:R-:W-:Y:S01]  /*1310*/  UMOV UR12, UR8 ;  /* 0x00000008000c7c82 */ /* 0x000fe20008000000 */
[----:B------:R-:W-:-:S02]  /*1320*/  UMOV UR16, UR8 ;  /* 0x0000000800107c82 */ /* 0x000fc40008000000 */
[----:B------:R-:W-:Y:S02]  /*1330*/  UIADD3 UR14, UR6, 0x80, URZ ;  /* 0x00000080060e7890 */ /* 0x000fe4000fffe03f */
[----:B------:R-:W-:Y:S02]  /*1340*/  UIADD3 UR18, UR6, 0x100, URZ ;  /* 0x0000010006127890 */ /* 0x000fe4000fffe03f */
[----:B------:R-:W-:Y:S01]  /*1350*/  UMOV UR10, UR6 ;  /* 0x00000006000a7c82 */ /* 0x000fe20008000000 */
[----:B------:R-:W-:Y:S01]  /*1360*/  UMOV UR17, UR9 ;  /* 0x0000000900117c82 */ /* 0x000fe20008000000 */
[----:B------:R-:W-:Y:S01]  /*1370*/  HGMMA.64x16x16.F32.BF16 R96, gdesc[UR8], RZ, !UPT, gsb0 ;  /* 0x00200000086079f0 */ /* 0x000fe2000c0018ff */
[----:B------:R-:W-:Y:S01]  /*1380*/  UMOV UR19, 0x40000040 ;  /* 0x4000004000137882 */ /* 0x000fe20000000000 */
[----:B------:R-:W-:Y:S01]  /*1390*/  UIADD3 UR22, UR6, 0x180, URZ ;  /* 0x0000018006167890 */ /* 0x000fe2000fffe03f */
[----:B------:R-:W-:Y:S01]  /*13a0*/  UMOV UR20, UR8 ;  /* 0x0000000800147c82 */ /* 0x000fe20008000000 */
[----:B------:R-:W-:Y:S01]  /*13b0*/  UMOV UR21, UR9 ;  /* 0x0000000900157c82 */ /* 0x000fe20008000000 */
[----:B------:R-:W-:Y:S01]  /*13c0*/  UMOV UR23, 0x40000040 ;  /* 0x4000004000177882 */ /* 0x000fe20000000000 */
[----:B------:R-:W-:Y:S01]  /*13d0*/  UIADD3 UR26, UR6, 0x200, URZ ;  /* 0x00000200061a7890 */ /* 0x000fe2000fffe03f */
[----:B------:R-:W-:Y:S01]  /*13e0*/  UMOV UR24, UR8 ;  /* 0x0000000800187c82 */ /* 0x000fe20008000000 */
[----:B------:R-:W-:Y:S01]  /*13f0*/  UMOV UR25, UR9 ;  /* 0x0000000900197c82 */ /* 0x000fe20008000000 */
[----:B------:R-:W-:Y:S01]  /*1400*/  UMOV UR27, 0x40000040 ;  /* 0x40000040001b7882 */ /* 0x000fe20000000000 */
[----:B------:R-:W-:-:S02]  /*1410*/  UIADD3 UR7, UR8, 0x400, URZ ;  /* 0x0000040008077890 */ /* 0x000fc4000fffe03f */
[----:B------:R-:W-:Y:S01]  /*1420*/  UIADD3 UR30, UR6, 0x202, URZ ;  /* 0x00000202061e7890 */ /* 0x000fe2000fffe03f */
[----:B------:R-:W-:Y:S01]  /*1430*/  UMOV UR31, 0x40000040 ;  /* 0x40000040001f7882 */ /* 0x000fe20000000000 */
[----:B------:R-:W-:Y:S02]  /*1440*/  WARPGROUP.DEPBAR.LE gsb0, 0x0 ;  /* 0x00008000000079c5 */ /* 0x000fe40000010000 */
[----:B------:R-:W-:-:S06]  /*1450*/  WARPGROUP.ARRIVE ;  /* 0x00000000000079c5 */ /* 0x000fcc0000000000 */
[----:B------:R-:W-:Y:S03]  /*1460*/  HGMMA.64x16x16.F32.BF16 R80, gdesc[UR12], RZ, !UPT, gsb0 ;  /* 0x002000000c5079f0 */ /* 0x000fe6000c0018ff */
        /* <DEDUP_REMOVED lines=8> */
[----:B------:R-:W-:Y:S01]  /*14f0*/  HGMMA.64x16x16.F32.BF16 R32, gdesc[UR24], RZ, !UPT, gsb0 ;  /* 0x00200000182079f0 */ /* 0x000fe2000c0018ff */
[----:B------:R-:W-:Y:S01]  /*1500*/  UMOV UR24, UR7 ;  /* 0x0000000700187c82 */ /* 0x000fe20008000000 */
[----:B------:R-:W-:Y:S01]  /*1510*/  UMOV UR25, 0x40000040 ;  /* 0x4000004000197882 */ /* 0x000fe20000000000 */
[----:B------:R-:W-:Y:S01]  /*1520*/  UMOV UR20, UR24 ;  /* 0x0000001800147c82 */ /* 0x000fe20008000000 */
[----:B------:R-:W-:Y:S01]  /*1530*/  UMOV UR21, UR25 ;  /* 0x0000001900157c82 */ /* 0x000fe20008000000 */
[----:B------:R-:W-:Y:S01]  /*1540*/  UMOV UR16, UR24 ;  /* 0x0000001800107c82 */ /* 0x000fe20008000000 */
[----:B------:R-:W-:Y:S01]  /*1550*/  UMOV UR17, UR25 ;  /* 0x0000001900117c82 */ /* 0x000fe20008000000 */
[----:B------:R-:W-:Y:S01]  /*1560*/  UMOV UR12, UR24 ;  /* 0x00000018000c7c82 */ /* 0x000fe20008000000 */
[----:B------:R-:W-:Y:S01]  /*1570*/  UMOV UR13, UR25 ;  /* 0x00000019000d7c82 */ /* 0x000fe20008000000 */
[----:B------:R-:W-:Y:S01]  /*1580*/  UIADD3 UR7, UR8, 0x402, URZ ;  /* 0x0000040208077890 */ /* 0x000fe2000fffe03f */
[----:B------:R-:W-:-:S02]  /*1590*/  WARPGROUP.DEPBAR.LE gsb0, 0x0 ;  /* 0x00008000000079c5 */ /* 0x000fc40000010000 */
[----:B------:R-:W-:-:S06]  /*15a0*/  WARPGROUP.ARRIVE ;  /* 0x00000000000079c5 */ /* 0x000fcc0000000000 */
[----:B------:R-:W-:Y:S01]  /*15b0*/  HGMMA.64x16x16.F32.BF16 R24, gdesc[UR24], RZ, !UPT, gsb0 ;  /* 0x00200000181879f0 */ /* 0x000fe2000c0018ff */
[----:B------:R-:W-:Y:S01]  /*15c0*/  UMOV UR26, UR10 ;  /* 0x0000000a001a7c82 */ /* 0x000fe20008000000 */
[----:B------:R-:W-:Y:S01]  /*15d0*/  UMOV UR27, UR11 ;  /* 0x0000000b001b7c82 */ /* 0x000fe20008000000 */
[----:B------:R-:W-:Y:S01]  /*15e0*/  UIADD3 UR10, UR6, 0x406, URZ ;  /* 0x00000406060a7890 */ /* 0x000fe2000fffe03f */
[----:B------:R-:W-:Y:S01]  /*15f0*/  UMOV UR11, 0x40000040 ;  /* 0x40000040000b7882 */ /* 0x000fe20000000000 */
[----:B------:R-:W-:Y:S02]  /*1600*/  WARPGROUP.DEPBAR.LE gsb0, 0x0 ;  /* 0x00008000000079c5 */ /* 0x000fe40000010000 */
[----:B------:R-:W-:-:S06]  /*1610*/  WARPGROUP.ARRIVE ;  /* 0x00000000000079c5 */ /* 0x000fcc0000000000 */
[----:B------:R-:W-:Y:S01]  /*1620*/  HGMMA.64x16x16.F32.BF16 R40, gdesc[UR20], RZ, !UPT, gsb0 ;  /* 0x00200000142879f0 */ /* 0x000fe2000c0018ff */
        /* <DEDUP_REMOVED lines=10> */
[----:B------:R-:W-:Y:S02]  /*16d0*/  UIADD3 UR12, UR8, 0x2, URZ ;  /* 0x00000002080c7890 */ /* 0x000fe4000fffe03f */
[----:B------:R-:W-:Y:S01]  /*16e0*/  UIADD3 UR14, UR6, 0x2, URZ ;  /* 0x00000002060e7890 */ /* 0x000fe2000fffe03f */
[----:B------:R-:W-:Y:S01]  /*16f0*/  UMOV UR13, 0x40000040 ;  /* 0x40000040000d7882 */ /* 0x000fe20000000000 */
[----:B------:R-:W-:Y:S01]  /*1700*/  UMOV UR15, 0x40000040 ;  /* 0x40000040000f7882 */ /* 0x000fe20000000000 */
[----:B------:R-:W-:Y:S02]  /*1710*/  UMOV UR17, UR13 ;  /* 0x0000000d00117c82 */ /* 0x000fe40008000000 */
[----:B------:R-:W-:Y:S01]  /*1720*/  UMOV UR16, UR12 ;  /* 0x0000000c00107c82 */ /* 0x000fe20008000000 */
[----:B------:R-:W-:Y:S01]  /*1730*/  UMOV UR20, UR12 ;  /* 0x0000000c00147c82 */ /* 0x000fe20008000000 */
[----:B------:R-:W-:Y:S01]  /*1740*/  UMOV UR21, UR13 ;  /* 0x0000000d00157c82 */ /* 0x000fe20008000000 */
[----:B------:R-:W-:Y:S01]  /*1750*/  UMOV UR28, UR12 ;  /* 0x0000000c001c7c82 */ /* 0x000fe20008000000 */
[----:B------:R-:W-:Y:S01]  /*1760*/  UMOV UR29, UR13 ;  /* 0x0000000d001d7c82 */ /* 0x000fe20008000000 */
[----:B------:R-:W-:-:S02]  /*1770*/  WARPGROUP.DEPBAR.LE gsb0, 0x0 ;  /* 0x00008000000079c5 */ /* 0x000fc40000010000 */
[----:B------:R-:W-:-:S06]  /*1780*/  WARPGROUP.ARRIVE ;  /* 0x00000000000079c5 */ /* 0x000fcc0000000000 */
[----:B------:R-:W-:Y:S01]  /*1790*/  HGMMA.64x16x16.F32.BF16 R88, gdesc[UR24], RZ, !UPT, gsb0 ;  /* 0x00200000185879f0 */ /* 0x000fe2000c0018ff */
[----:B------:R-:W-:Y:S01]  /*17a0*/  UIADD3 UR26, UR6, 0x182, URZ ;  /* 0x00000182061a7890 */ /* 0x000fe2000fffe03f */
[----:B------:R-:W-:Y:S01]  /*17b0*/  UMOV UR24, UR12 ;  /* 0x0000000c00187c82 */ /* 0x000fe20008000000 */
[----:B------:R-:W-:Y:S01]  /*17c0*/  UMOV UR25, UR13 ;  /* 0x0000000d00197c82 */ /* 0x000fe20008000000 */
[----:B------:R-:W-:Y:S01]  /*17d0*/  UMOV UR27, 0x40000040 ;  /* 0x40000040001b7882 */ /* 0x000fe20000000000 */
[----:B------:R-:W-:Y:S02]  /*17e0*/  WARPGROUP.DEPBAR.LE gsb0, 0x0 ;  /* 0x00008000000079c5 */ /* 0x000fe40000010000 */
[----:B------:R-:W-:-:S06]  /*17f0*/  WARPGROUP.ARRIVE ;  /* 0x00000000000079c5 */ /* 0x000fcc0000000000 */
[----:B------:R-:W-:Y:S03]  /*1800*/  HGMMA.64x16x16.F32.BF16 R96, gdesc[UR12], R96, gsb0 ;  /* 0x002000000c6079f0 */ /* 0x000fe60008001860 */
        /* <DEDUP_REMOVED lines=11> */
[----:B------:R-:W-:Y:S01]  /*18c0*/  HGMMA.64x16x16.F32.BF16 R32, gdesc[UR28], R32, gsb0 ;  /* 0x002000001c2079f0 */ /* 0x000fe20008001820 */
        /* <DEDUP_REMOVED lines=13> */
[----:B------:R-:W-:Y:S01]  /*19a0*/  HGMMA.64x16x16.F32.BF16 R24, gdesc[UR28], R24, gsb0 ;  /* 0x002000001c1879f0 */ /* 0x000fe20008001818 */
[----:B------:R-:W-:Y:S01]  /*19b0*/  UIADD3 UR30, UR6, 0x204, URZ ;  /* 0x00000204061e7890 */ /* 0x000fe2000fffe03f */
[----:B------:R-:W-:Y:S01]  /*19c0*/  UMOV UR31, 0x40000040 ;  /* 0x40000040001f7882 */ /* 0x000fe20000000000 */
[----:B------:R-:W-:Y:S02]  /*19d0*/  WARPGROUP.DEPBAR.LE gsb0, 0x0 ;  /* 0x00008000000079c5 */ /* 0x000fe40000010000 */
        /* <DEDUP_REMOVED lines=27> */
[----:B------:R-:W-:Y:S01]  /*1b90*/  UMOV UR28, UR12 ;  /* 0x0000000c001c7c82 */ /* 0x000fe20008000000 */
[----:B------:R-:W-:Y:S01]  /*1ba0*/  UMOV UR29, UR13 ;  /* 0x0000000d001d7c82 */ /* 0x000fe20008000000 */
[----:B------:R-:W-:-:S02]  /*1bb0*/  WARPGROUP.DEPBAR.LE gsb0, 0x0 ;  /* 0x00008000000079c5 */ /* 0x000fc40000010000 */
        /* <DEDUP_REMOVED lines=297> */
[----:B------:R-:W-:Y:S01]  /*2e50*/  UIADD3 UR6, UR8, 0xa06, URZ ;  /* 0x00000a0608067890 */ /* 0x000fe2000fffe03f */
[----:B------:R-:W-:-:S02]  /*2e60*/  UMOV UR9, UR13 ;  /* 0x0000000d00097c82 */ /* 0x000fc40008000000 */
[----:B------:R-:W-:Y:S01]  /*2e70*/  UMOV UR8, UR12 ;  /* 0x0000000c00087c82 */ /* 0x000fe20008000000 */
[----:B------:R-:W-:Y:S01]  /*2e80*/  UMOV UR24, UR12 ;  /* 0x0000000c00187c82 */ /* 0x000fe20008000000 */
[----:B------:R-:W-:Y:S01]  /*2e90*/  UMOV UR25, UR13 ;  /* 0x0000000d00197c82 */ /* 0x000fe20008000000 */
        /* <DEDUP_REMOVED lines=41> */
[----:B------:R-:W-:Y:S05]  /*3130*/  @!P1 BRA `(.L_x_18) ;  /* 0x0000002000449947 */ /* 0x000fea0003800000 */
[----:B------:R-:W-:-:S04]  /*3140*/  UIADD3 UR32, UR37, 0x1, URZ ;  /* 0x0000000125207890 */ /* 0x000fc8000fffe03f */
[----:B------:R-:W-:-:S04]  /*3150*/  UISETP.NE.AND UP0, UPT, UR32, 0x3, UPT ;  /* 0x000000032000788c */ /* 0x000fc8000bf05270 */
[----:B------:R-:W-:Y:S02]  /*3160*/  USEL UR6, URZ, 0x1, UP0 ;  /* 0x000000013f067887 */ /* 0x000fe40008000000 */
[----:B------:R-:W-:Y:S02]  /*3170*/  USEL UR32, UR32, URZ, UP0 ;  /* 0x0000003f20207287 */ /* 0x000fe40008000000 */
[----:B------:R-:W-:-:S06]  /*3180*/  ULOP3.LUT UR6, UR36, UR6, URZ, 0x3c, !UPT ;  /* 0x0000000624067292 */ /* 0x000fcc000f8e3c3f */
[----:B01----:R-:W-:Y:S01]  /*3190*/  IMAD.U32 R5, RZ, RZ, UR6 ;  /* 0x00000006ff057e24 */ /* 0x003fe2000f8e00ff */
[----:B------:R-:W-:-:S06]  /*31a0*/  UMOV UR6, UR37 ;  /* 0x0000002500067c82 */ /* 0x000fcc0008000000 */
.L_x_25:
[----:B01----:R-:W-:Y:S05]  /*31b0*/  @!P0 BRA `(.L_x_19) ;  /* 0x0000000000048947 */ /* 0x003fea0003800000 */
[----:B------:R-:W-:Y:S01]  /*31c0*/  BPT.TRAP 0x1 ;  /* 0x000000040000795c */ /* 0x000fe20000300000 */
.L_x_19:
[----:B------:R-:W0:Y:S01]  /*31d0*/  S2UR UR8, SR_CgaCtaId ;  /* 0x00000000000879c3 */ /* 0x000e220000008800 */
[----:B------:R-:W-:Y:S01]  /*31e0*/  UMOV UR7, 0x400 ;  /* 0x0000040000077882 */ /* 0x000fe20000000000 */
[----:B------:R-:W-:Y:S01]  /*31f0*/  SHF.L.U32 R3, R5, 0x1f, RZ ;  /* 0x0000001f05037819 */ /* 0x000fe200000006ff */
[----:B0-----:R-:W-:-:S04]  /*3200*/  ULEA UR7, UR8, UR7, 0x18 ;  /* 0x0000000708077291 */ /* 0x001fc8000f8ec03f */
[----:B------:R-:W-:-:S09]  /*3210*/  ULEA UR8, UR32, UR7, 0x3 ;  /* 0x0000000720087291 */ /* 0x000fd2000f8e183f */
[----:B------:R0:W1:Y:S01]  /*3220*/  SYNCS.PHASECHK.TRANS64.TRYWAIT P1, [UR8], R3 ;  /* 0x00000003ff0075a7 */ /* 0x0000620008020148 */
[----:B------:R-:W-:Y:S05]  /*3230*/  @!P0 BRA `(.L_x_20) ;  /* 0x0000000000048947 */ /* 0x000fea0003800000 */
[----:B------:R-:W-:Y:S01]  /*3240*/  BPT.TRAP 0x1 ;  /* 0x000000040000795c */ /* 0x000fe20000300000 */
.L_x_20:
[----:B-1----:R-:W-:Y:S05]  /*3250*/  @P1 BRA `(.L_x_21) ;  /* 0x0000000000081947 */ /* 0x002fea0003800000 */
[----:B------:R-:W1:Y:S02]  /*3260*/  SYNCS.PHASECHK.TRANS64.TRYWAIT P1, [UR8], R3 ;  /* 0x00000003ff0075a7 */ /* 0x000e640008020148 */
[----:B-1----:R-:W-:Y:S05]  /*3270*/  @!P1 BRA `(.L_x_22) ;  /* 0x0000009000489947 */ /* 0x002fea0003800000 */
.L_x_21:
[----:B------:R-:W-:Y:S01]  /*3280*/  UIMAD UR8, UR32, 0xc00, UR4 ;  /* 0x00000c00200878a4 */ /* 0x000fe2000f8e0204 */
[----:B------:R-:W-:Y:S01]  /*3290*/  WARPGROUP.ARRIVE ;  /* 0x00000000000079c5 */ /* 0x000fe20000000000 */
[----:B------:R-:W-:Y:S01]  /*32a0*/  UIMAD UR10, UR32, 0x500, UR5 ;  /* 0x00000500200a78a4 */ /* 0x000fe2000f8e0205 */
[----:B------:R-:W-:Y:S01]  /*32b0*/  UMOV UR9, 0x40000040 ;  /* 0x4000004000097882 */ /* 0x000fe20000000000 */
[----:B------:R-:W-:Y:S02]  /*32c0*/  UMOV UR11, 0x40000040 ;  /* 0x40000040000b7882 */ /* 0x000fe40000000000 */
[----:B------:R-:W-:Y:S01]  /*32d0*/  UIADD3 UR14, UR10, 0x80, URZ ;  /* 0x000000800a0e7890 */ /* 0x000fe2000fffe03f */
[----:B------:R-:W-:Y:S01]  /*32e0*/  UMOV UR12, UR8 ;  /* 0x00000008000c7c82 */ /* 0x000fe20008000000 */
[----:B------:R-:W-:Y:S01]  /*32f0*/  UMOV UR13, UR9 ;  /* 0x00000009000d7c82 */ /* 0x000fe20008000000 */
[----:B------:R-:W-:Y:S02]  /*3300*/  UMOV UR15, 0x40000040 ;  /* 0x40000040000f7882 */ /* 0x000fe40000000000 */
[----:B------:R-:W-:Y:S01]  /*3310*/  HGMMA.64x16x16.F32.BF16 R96, gdesc[UR8], R96, gsb0 ;  /* 0x00200000086079f0 */ /* 0x000fe20008001860 */
        /* <DEDUP_REMOVED lines=13> */
[----:B------:R-:W-:Y:S01]  /*33f0*/  UMOV UR31, 0x40000040 ;  /* 0x40000040001f7882 */ /* 0x000fe20000000000 */
[----:B------:R-:W-:Y:S01]  /*3400*/  UIADD3 UR9, UR8, 0x402, URZ ;  /* 0x0000040208097890 */ /* 0x000fe2000fffe03f */
[----:B------:R-:W-:-:S02]  /*3410*/  WARPGROUP.DEPBAR.LE gsb0, 0x0 ;  /* 0x00008000000079c5 */ /* 0x000fc40000010000 */
[----:B------:R-:W-:-:S06]  /*3420*/  WARPGROUP.ARRIVE ;  /* 0x00000000000079c5 */ /* 0x000fcc0000000000 */
[----:B------:R-:W-:Y:S01]  /*3430*/  HGMMA.64x16x16.F32.BF16 R80, gdesc[UR12], R80, gsb0 ;  /* 0x002000000c5079f0 */ /* 0x000fe20008001850 */
[----:B------:R-:W-:Y:S02]  /*3440*/  UIADD3 UR12, UR8, 0x400, URZ ;  /* 0x00000400080c7890 */ /* 0x000fe4000fffe03f */
        /* <DEDUP_REMOVED lines=17> */
[----:B------:R-:W-:Y:S02]  /*3560*/  WARPGROUP.DEPBAR.LE gsb0, 0x0 ;  /* 0x00008000000079c5 */ /* 0x000fe40000010000 */
[----:B------:R-:W-:-:S06]  /*3570*/  WARPGROUP.ARRIVE ;  /* 0x00000000000079c5 */ /* 0x000fcc0000000000 */
[----:B------:R-:W-:Y:S01]  /*3580*/  HGMMA.64x16x16.F32.BF16 R24, gdesc[UR24], R24, gsb0 ;  /* 0x00200000181879f0 */ /* 0x000fe20008001818 */
[----:B------:R-:W-:Y:S01]  /*3590*/  UMOV UR26, UR10 ;  /* 0x0000000a001a7c82 */ /* 0x000fe20008000000 */
[----:B------:R-:W-:Y:S01]  /*35a0*/  UMOV UR27, UR11 ;  /* 0x0000000b001b7c82 */ /* 0x000fe20008000000 */
        /* <DEDUP_REMOVED lines=26> */
[----:B------:R-:W-:Y:S01]  /*3750*/  HGMMA.64x16x16.F32.BF16 R88, gdesc[UR24], R88, gsb0 ;  /* 0x00200000185879f0 */ /* 0x000fe20008001858 */
        /* <DEDUP_REMOVED lines=340> */
[----:B------:R-:W-:Y:S02]  /*4ca0*/  UIADD3 UR24, UR10, 0x406, URZ ;  /* 0x000004060a187890 */ /* 0x000fe4000fffe03f */
        /* <DEDUP_REMOVED lines=33> */
[----:B------:R-:W-:-:S03]  /*4ec0*/  UIADD3 UR16, UR8, 0xa06, URZ ;  /* 0x00000a0608107890 */ /* 0x000fc6000fffe03f */
        /* <DEDUP_REMOVED lines=37> */
[----:B------:R-:W-:Y:S01]  /*5120*/  BPT.TRAP 0x1 ;  /* 0x000000040000795c */ /* 0x000fe20000300000 */
.L_x_23:
[----:B------:R-:W-:Y:S01]  /*5130*/  ULEA UR7, UR6, UR7, 0x3 ;  /* 0x0000000706077291 */ /* 0x000fe2000f8e183f */
[----:B------:R-:W-:-:S03]  /*5140*/  ISETP.GT.U32.AND P1, PT, R19, 0x1, PT ;  /* 0x000000011300780c */ /* 0x000fc60003f24070 */
[----:B------:R-:W-:-:S04]  /*5150*/  UIADD3 UR7, UR7, 0x18, URZ ;  /* 0x0000001807077890 */ /* 0x000fc8000fffe03f */
[----:B------:R-:W-:-:S09]  /*5160*/  UPRMT UR7, URZ, 0x654, UR7 ;  /* 0x000006543f077896 */ /* 0x000fd20008000007 */
[----:B------:R-:W-:Y:S01]  /*5170*/  SYNCS.ARRIVE.TRANS64.RED.A1T0 RZ, [UR7], RZ ;  /* 0x000000ffffff79a7 */ /* 0x000fe20008100407 */
[----:B------:R-:W-:Y:S05]  /*5180*/  @P1 BRA `(.L_x_24) ;  /* 0x0000000000041947 */ /* 0x000fea0003800000 */
[----:B------:R-:W-:Y:S01]  /*5190*/  BPT.TRAP 0x1 ;  /* 0x000000040000795c */ /* 0x000fe20000300000 */
.L_x_24:
[----:B------:R-:W-:Y:S01]  /*51a0*/  UIADD3 UR32, UR32, 0x1, URZ ;  /* 0x0000000120207890 */ /* 0x000fe2000fffe03f */
[C---:B------:R-:W-:Y:S01]  /*51b0*/  ISETP.GT.AND P1, PT, R0.reuse, 0x1, PT ;  /* 0x000000010000780c */ /* 0x040fe20003f24270 */
[----:B------:R-:W-:Y:S01]  /*51c0*/  UIADD3 UR6, UR6, 0x1, URZ ;  /* 0x0000000106067890 */ /* 0x000fe2000fffe03f */
[----:B------:R-:W-:Y:S01]  /*51d0*/  VIADD R0, R0, 0xffffffff ;  /* 0xffffffff00007836 */ /* 0x000fe20000000000 */
[----:B------:R-:W-:Y:S02]  /*51e0*/  UISETP.NE.AND UP0, UPT, UR32, 0x3, UPT ;  /* 0x000000032000788c */ /* 0x000fe4000bf05270 */
[----:B------:R-:W-:Y:S02]  /*51f0*/  UISETP.NE.AND UP1, UPT, UR6, 0x3, UPT ;  /* 0x000000030600788c */ /* 0x000fe4000bf25270 */
[----:B------:R-:W-:Y:S02]  /*5200*/  USEL UR7, URZ, 0x1, UP0 ;  /* 0x000000013f077887 */ /* 0x000fe40008000000 */
[----:B------:R-:W-:-:S02]  /*5210*/  USEL UR32, UR32, URZ, UP0 ;  /* 0x0000003f20207287 */ /* 0x000fc40008000000 */
[----:B------:R-:W-:Y:S02]  /*5220*/  USEL UR6, UR6, URZ, UP1 ;  /* 0x0000003f06067287 */ /* 0x000fe40008800000 */
[----:B------:R-:W-:Y:S01]  /*5230*/  LOP3.LUT R5, R5, UR7, RZ, 0x3c, !PT ;  /* 0x0000000705057c12 */ /* 0x000fe2000f8e3cff */
[----:B------:R-:W-:Y:S09]  /*5240*/  @P1 BRA `(.L_x_25) ;  /* 0xffffffdc00d81947 */ /* 0x000ff2000383ffff */
.L_x_18:
[----:B------:R-:W2:Y:S02]  /*5250*/  LDC R0, c[0x0][0x28c] ;  /* 0x0000a300ff007b82 */ /* 0x000ea40000000800 */
[----:B--2---:R-:W-:-:S13]  /*5260*/  ISETP.GE.AND P1, PT, R0, 0x1, PT ;  /* 0x000000010000780c */ /* 0x004fda0003f26270 */
[----:B------:R-:W-:Y:S05]  /*5270*/  @!P1 BRA `(.L_x_26) ;  /* 0x0000000000489947 */ /* 0x000fea0003800000 */
[----:B------:R-:W-:Y:S05]  /*5280*/  @!P0 BRA `(.L_x_27) ;  /* 0x0000000000048947 */ /* 0x000fea0003800000 */
[----:B------:R-:W-:Y:S01]  /*5290*/  BPT.TRAP 0x1 ;  /* 0x000000040000795c */ /* 0x000fe20000300000 */
.L_x_27:
[----:B------:R-:W2:Y:S01]  /*52a0*/  S2UR UR7, SR_CgaCtaId ;  /* 0x00000000000779c3 */ /* 0x000ea20000008800 */
[----:B------:R-:W-:Y:S01]  /*52b0*/  UISETP.LT.AND UP0, UPT, UR38, 0x1, UPT ;  /* 0x000000012600788c */ /* 0x000fe2000bf01270 */
[----:B------:R-:W-:-:S03]  /*52c0*/  ISETP.GT.U32.AND P0, PT, R19, 0x1, PT ;  /* 0x000000011300780c */ /* 0x000fc60003f04070 */
[----:B------:R-:W-:-:S04]  /*52d0*/  USEL UR6, UR38, 0x1, UP0 ;  /* 0x0000000126067887 */ /* 0x000fc80008000000 */
[----:B------:R-:W-:-:S04]  /*52e0*/  UIADD3 UR6, UR37, UR38, -UR6 ;  /* 0x0000002625067290 */ /* 0x000fc8000fffe806 */
[----:B------:R-:W-:-:S04]  /*52f0*/  UIMAD.WIDE.U32 UR4, UR6, -0x55555555, URZ ;  /* 0xaaaaaaab060478a5 */ /* 0x000fc8000f8e003f */
[----:B------:R-:W-:-:S03]  /*5300*/  USHF.R.U32.HI UR4, URZ, 0x1, UR5 ;  /* 0x000000013f047899 */ /* 0x000fc60008011605 */
[----:B------:R-:W-:Y:S01]  /*5310*/  UMOV UR5, 0x400 ;  /* 0x0000040000057882 */ /* 0x000fe20000000000 */
[----:B------:R-:W-:Y:S02]  /*5320*/  UIMAD UR6, UR4, -0x3, UR6 ;  /* 0xfffffffd040678a4 */ /* 0x000fe4000f8e0206 */
[----:B--2---:R-:W-:-:S04]  /*5330*/  ULEA UR5, UR7, UR5, 0x18 ;  /* 0x0000000507057291 */ /* 0x004fc8000f8ec03f */
[----:B------:R-:W-:-:S04]  /*5340*/  ULEA UR6, UR6, UR5, 0x3 ;  /* 0x0000000506067291 */ /* 0x000fc8000f8e183f */
[----:B------:R-:W-:-:S04]  /*5350*/  UIADD3 UR6, UR6, 0x18, URZ ;  /* 0x0000001806067890 */ /* 0x000fc8000fffe03f */
[----:B------:R-:W-:-:S09]  /*5360*/  UPRMT UR6, URZ, 0x654, UR6 ;  /* 0x000006543f067896 */ /* 0x000fd20008000006 */
[----:B------:R-:W-:Y:S01]  /*5370*/  SYNCS.ARRIVE.TRANS64.RED.A1T0 RZ, [UR6], RZ ;  /* 0x000000ffffff79a7 */ /* 0x000fe20008100406 */
[----:B------:R-:W-:Y:S05]  /*5380*/  @P0 BRA `(.L_x_26) ;  /* 0x0000000000040947 */ /* 0x000fea0003800000 */
[----:B------:R-:W-:Y:S01]  /*5390*/  BPT.TRAP 0x1 ;  /* 0x000000040000795c */ /* 0x000fe20000300000 */
.L_x_26:
[----:B01----:R-:W0:Y:S01]  /*53a0*/  LDC R5, c[0x0][0x288] ;  /* 0x0000a200ff057b82 */ /* 0x003e220000000800 */
[----:B------:R-:W-:Y:S01]  /*53b0*/  LOP3.LUT R0, R22, 0x1, RZ, 0xc0, !PT ;  /* 0x0000000116007812 */ /* 0x000fe200078ec0ff */
[----:B------:R-:W-:Y:S01]  /*53c0*/  IMAD R107, R107, 0x50, RZ ;  /* 0x000000506b6b7824 */ /* 0x000fe200078e02ff */
[----:B------:R-:W-:Y:S01]  /*53d0*/  SHF.R.U32.HI R3, RZ, 0x2, R18 ;  /* 0x00000002ff037819 */ /* 0x000fe20000011612 */
[----:B------:R-:W-:Y:S01]  /*53e0*/  UIADD3 UR37, UR38, UR37, URZ ;  /* 0x0000002526257290 */ /* 0x000fe2000fffe03f */
[----:B------:R-:W-:Y:S01]  /*53f0*/  LOP3.LUT R4, R18, 0x60, RZ, 0xc0, !PT ;  /* 0x0000006012047812 */ /* 0x000fe200078ec0ff */
[----:B------:R-:W-:Y:S01]  /*5400*/  IMAD.SHL.U32 R20, R0, 0x40, RZ ;  /* 0x0000004000147824 */ /* 0x000fe200078e00ff */
[----:B------:R-:W-:Y:S01]  /*5410*/  LOP3.LUT R3, R3, 0x7, RZ, 0xc0, !PT ;  /* 0x0000000703037812 */ /* 0x000fe200078ec0ff */
[----:B------:R-:W-:Y:S01]  /*5420*/  UISETP.GT.U32.AND UP0, UPT, UR37, 0x2, UPT ;  /* 0x000000022500788c */ /* 0x000fe2000bf04070 */
[----:B------:R-:W-:Y:S01]  /*5430*/  SHF.R.U32.HI R4, RZ, 0x1, R4 ;  /* 0x00000001ff047819 */ /* 0x000fe20000011604 */
[----:B------:R-:W-:Y:S01]  /*5440*/  IMAD.SHL.U32 R10, R18, 0x2, RZ ;  /* 0x00000002120a7824 */ /* 0x000fe200078e00ff */
[--C-:B------:R-:W-:Y:S01]  /*5450*/  LOP3.LUT R20, R20, 0x40, R3.reuse, 0xe2, !PT ;  /* 0x0000004014147812 */ /* 0x100fe200078ee203 */
[----:B------:R-:W-:Y:S01]  /*5460*/  ULDC UR7, c[0x0][0x284] ;  /* 0x0000a10000077ab9 */ /* 0x000fe20000000800 */
[-C--:B------:R-:W-:Y:S01]  /*5470*/  IADD3 R3, RZ, -R4.reuse, -R3 ;  /* 0x80000004ff037210 */ /* 0x080fe20007ffe803 */
[----:B------:R-:W-:Y:S01]  /*5480*/  UISETP.LT.U32.AND UP0, UPT, UR38, 0x3, UP0 ;  /* 0x000000032600788c */ /* 0x000fe20008701070 */
[----:B------:R-:W-:Y:S01]  /*5490*/  LOP3.LUT R20, R20, R4, RZ, 0xfc, !PT ;  /* 0x0000000414147212 */ /* 0x000fe200078efcff */
[----:B------:R-:W-:Y:S01]  /*54a0*/  UISETP.GE.U32.AND UP1, UPT, UR38, 0x3, UPT ;  /* 0x000000032600788c */ /* 0x000fe2000bf26070 */
[----:B------:R-:W-:Y:S01]  /*54b0*/  SHF.R.S32.HI R13, RZ, 0x1f, R23 ;  /* 0x0000001fff0d7819 */ /* 0x000fe20000011417 */
[----:B------:R-:W-:Y:S01]  /*54c0*/  IMAD R3, R0, -0x40, R3 ;  /* 0xffffffc000037824 */ /* 0x000fe200078e0203 */
[----:B------:R-:W-:Y:S01]  /*54d0*/  LOP3.LUT R0, R18, 0x3, RZ, 0xc0, !PT ;  /* 0x0000000312007812 */ /* 0x000fe200078ec0ff */
[----:B------:R-:W-:Y:S01]  /*54e0*/  ULDC.64 UR8, c[0x0][0x5d0] ;  /* 0x0001740000087ab9 */ /* 0x000fe20000000a00 */
[----:B------:R-:W-:Y:S01]  /*54f0*/  LOP3.LUT R10, R107, 0x6, R10, 0xf8, !PT ;  /* 0x000000066b0a7812 */ /* 0x000fe200078ef80a */
[----:B------:R-:W-:Y:S01]  /*5500*/  UIMAD.WIDE.U32 UR4, UR37, -0x55555555, URZ ;  /* 0xaaaaaaab250478a5 */ /* 0x000fe2000f8e003f */
[----:B------:R-:W-:Y:S01]  /*5510*/  IMAD R6, R13, UR8, RZ ;  /* 0x000000080d067c24 */ /* 0x000fe2000f8e02ff */
[----:B0-----:R-:W-:Y:S01]  /*5520*/  ISETP.GE.AND P0, PT, R107, R5, PT ;  /* 0x000000056b00720c */ /* 0x001fe20003f06270 */
[----:B------:R-:W-:Y:S01]  /*5530*/  IMAD R4, R0, -0x2, R5 ;  /* 0xfffffffe00047824 */ /* 0x000fe200078e0205 */
[----:B------:R-:W-:Y:S01]  /*5540*/  USEL UR6, URZ, 0x1, !UP0 ;  /* 0x000000013f067887 */ /* 0x000fe2000c000000 */
[----:B------:R-:W-:Y:S01]  /*5550*/  IMAD R0, R106, 0xc0, RZ ;  /* 0x000000c06a007824 */ /* 0x000fe200078e02ff */
[----:B------:R-:W-:Y:S01]  /*5560*/  SHF.R.S32.HI R11, RZ, 0x1f, R10 ;  /* 0x0000001fff0b7819 */ /* 0x000fe2000001140a */
[----:B------:R-:W-:Y:S01]  /*5570*/  USHF.R.U32.HI UR4, URZ, 0x1, UR5 ;  /* 0x000000013f047899 */ /* 0x000fe20008011605 */
[C---:B------:R-:W-:Y:S01]  /*5580*/  IMAD R9, R23.reuse, UR9, R6 ;  /* 0x0000000917097c24 */ /* 0x040fe2000f8e0206 */
[----:B------:R-:W-:Y:S01]  /*5590*/  ULOP3.LUT UR36, UR36, UR6, URZ, 0x3c, !UPT ;  /* 0x0000000624247292 */ /* 0x000fe2000f8e3c3f */
[C---:B------:R-:W-:Y:S01]  /*55a0*/  ISETP.GE.OR P0, PT, R0.reuse, UR7, P0 ;  /* 0x0000000700007c0c */ /* 0x040fe20008706670 */
[----:B------:R-:W-:Y:S01]  /*55b0*/  IMAD.WIDE.U32 R6, R23, UR8, R10 ;  /* 0x0000000817067c25 */ /* 0x000fe2000f8e000a */
[----:B------:R-:W-:Y:S01]  /*55c0*/  UIMAD UR37, UR4, -0x3, UR37 ;  /* 0xfffffffd042578a4 */ /* 0x000fe2000f8e0225 */
[----:B------:R-:W-:Y:S01]  /*55d0*/  IADD3 R3, -R0, UR7, R3 ;  /* 0x0000000700037c10 */ /* 0x000fe2000fffe103 */
[----:B------:R-:W-:Y:S01]  /*55e0*/  @UP1 ULOP3.LUT UR36, UR36, 0x1, UR4, 0x78, !UPT ;  /* 0x0000000124241892 */ /* 0x000fe2000f8e7804 */
[----:B------:R-:W-:-:S02]  /*55f0*/  IMAD.MOV.U32 R21, RZ, RZ, RZ ;  /* 0x000000ffff157224 */ /* 0x000fc400078e00ff */
[----:B------:R-:W-:Y:S02]  /*5600*/  IMAD.IADD R9, R7, 0x1, R9 ;  /* 0x0000000107097824 */ /* 0x000fe400078e0209 */
[----:B------:R-:W-:-:S04]  /*5610*/  IMAD.WIDE R20, R106, 0xc0, R20 ;  /* 0x000000c06a147825 */ /* 0x000fc800078e0214 */
[----:B------:R-:W-:Y:S02]  /*5620*/  IMAD.IADD R4, R4, 0x1, -R107 ;  /* 0x0000000104047824 */ /* 0x000fe400078e0a6b */
[----:B------:R-:W-:Y:S02]  /*5630*/  IMAD.MOV.U32 R0, RZ, RZ, -0x1 ;  /* 0xffffffffff007424 */ /* 0x000fe400078e00ff */
[----:B------:R-:W-:Y:S01]  /*5640*/  IMAD.MOV.U32 R8, RZ, RZ, R6 ;  /* 0x000000ffff087224 */ /* 0x000fe200078e0006 */
[----:B------:R-:W-:Y:S06]  /*5650*/  @P0 BRA `(.L_x_28) ;  /* 0x0000004c00f80947 */ /* 0x000fec0003800000 */
[----:B------:R-:W0:Y:S01]  /*5660*/  LDC.64 R6, c[0x0][0x5c8] ;  /* 0x00017200ff067b82 */ /* 0x000e220000000a00 */
[----:B-----5:R-:W-:Y:S01]  /*5670*/  FSETP.NEU.AND P2, PT, R105, RZ, PT ;  /* 0x000000ff6900720b */ /* 0x020fe20003f4d000 */
[----:B------:R-:W-:Y:S01]  /*5680*/  BSSY B0, `(.L_x_28) ;  /* 0x00004fb000007945 */ /* 0x000fe20003800000 */
[----:B------:R-:W-:-:S04]  /*5690*/  ISETP.GT.AND P0, PT, R4, RZ, PT ;  /* 0x000000ff0400720c */ /* 0x000fc80003f04270 */
[----:B------:R-:W-:Y:S01]  /*56a0*/  ISETP.GT.AND P1, PT, R3, RZ, P0 ;  /* 0x000000ff0300720c */ /* 0x000fe20000724270 */
[-C--:B0-----:R-:W-:Y:S02]  /*56b0*/  IMAD R5, R21, R6.reuse, RZ ;  /* 0x0000000615057224 */ /* 0x081fe400078e02ff */
[----:B------:R-:W-:-:S04]  /*56c0*/  IMAD.WIDE.U32 R112, R20, R6, R8 ;  /* 0x0000000614707225 */ /* 0x000fc800078e0008 */
[----:B------:R-:W-:-:S04]  /*56d0*/  IMAD R5, R20, R7, R5 ;  /* 0x0000000714057224 */ /* 0x000fc800078e0205 */
[----:B------:R-:W-:Y:S01]  /*56e0*/  IMAD.IADD R123, R113, 0x1, R5 ;  /* 0x00000001717b7824 */ /* 0x000fe200078e0205 */
[----:B------:R-:W-:Y:S06]  /*56f0*/  @!P2 BRA `(.L_x_29) ;  /* 0x000000380024a947 */ /* 0x000fec0003800000 */
[----:B------:R-:W0:Y:S01]  /*5700*/  LDC.64 R106, c[0x0][0x5b8] ;  /* 0x00016e00ff6a7b82 */ /* 0x000e220000000a00 */
[----:B------:R-:W-:-:S07]  /*5710*/  ULDC.64 UR4, c[0x0][0x5c0] ;  /* 0x0001700000047ab9 */ /* 0x000fce0000000a00 */
[----:B------:R-:W1:Y:S08]  /*5720*/  LDC.64 R108, c[0x0][0x5b0] ;  /* 0x00016c00ff6c7b82 */ /* 0x000e700000000a00 */
[----:B------:R-:W2:Y:S01]  /*5730*/  LDC.64 R14, c[0x0][0x5a8] ;  /* 0x00016a00ff0e7b82 */ /* 0x000ea20000000a00 */
[-C--:B0-----:R-:W-:Y:S02]  /*5740*/  IMAD R8, R13, R106.reuse, RZ ;  /* 0x0000006a0d087224 */ /* 0x081fe400078e02ff */
[----:B------:R-:W-:-:S04]  /*5750*/  IMAD.WIDE.U32 R116, R23, R106, R10 ;  /* 0x0000006a17747225 */ /* 0x000fc800078e000a */
[----:B------:R-:W-:Y:S02]  /*5760*/  IMAD R119, R23, R107, R8 ;  /* 0x0000006b17777224 */ /* 0x000fe400078e0208 */
[-C--:B-1----:R-:W-:Y:S02]  /*5770*/  IMAD R121, R21, R108.reuse, RZ ;  /* 0x0000006c15797224 */ /* 0x082fe400078e02ff */
[----:B------:R-:W-:Y:S02]  /*5780*/  IMAD.IADD R115, R117, 0x1, R119 ;  /* 0x0000000175737824 */ /* 0x000fe400078e0277 */
[----:B------:R-:W-:Y:S02]  /*5790*/  IMAD.MOV.U32 R114, RZ, RZ, R116 ;  /* 0x000000ffff727224 */ /* 0x000fe400078e0074 */
[C---:B------:R-:W-:Y:S02]  /*57a0*/  IMAD R121, R20.reuse, R109, R121 ;  /* 0x0000006d14797224 */ /* 0x040fe400078e0279 */
[----:B------:R-:W-:-:S04]  /*57b0*/  IMAD.WIDE.U32 R8, R20, R108, R114 ;  /* 0x0000006c14087225 */ /* 0x000fc800078e0072 */
[----:B------:R-:W-:Y:S01]  /*57c0*/  IMAD.IADD R5, R9, 0x1, R121 ;  /* 0x0000000109057824 */ /* 0x000fe200078e0279 */
[----:B--2---:R-:W-:-:S04]  /*57d0*/  LEA R12, P2, R8, R14, 0x1 ;  /* 0x0000000e080c7211 */ /* 0x004fc800078408ff */
[----:B------:R-:W-:-:S05]  /*57e0*/  LEA.HI.X R13, R8, R15, R5, 0x1, P2 ;  /* 0x0000000f080d7211 */ /* 0x000fca00010f0c05 */
[----:B------:R0:W2:Y:S01]  /*57f0*/  @P1 LDG.E.LTC128B.U16 R5, desc[UR40][R12.64] ;  /* 0x000000280c051981 */ /* 0x0000a2000c1e1520 */
[----:B------:R-:W-:Y:S01]  /*5800*/  ISETP.GT.AND P3, PT, R4, 0x1, PT ;  /* 0x000000010400780c */ /* 0x000fe20003f64270 */
[----:B------:R-:W-:Y:S01]  /*5810*/  IMAD.WIDE.U32 R110, R20, R108, R10 ;  /* 0x0000006c146e7225 */ /* 0x000fe200078e000a */
[----:B------:R-:W-:Y:S01]  /*5820*/  BSSY B1, `(.L_x_30) ;  /* 0x0000012000017945 */ /* 0x000fe20003800000 */
[----:B------:R-:W-:Y:S02]  /*5830*/  SHF.L.U64.HI R113, R108, 0x3, R109 ;  /* 0x000000036c717819 */ /* 0x000fe4000001026d */
[----:B------:R-:W-:Y:S02]  /*5840*/  IMAD.IADD R111, R121, 0x1, R111 ;  /* 0x00000001796f7824 */ /* 0x000fe400078e026f */
[----:B------:R-:W-:-:S04]  /*5850*/  IMAD.WIDE.U32 R110, R23, R106, R110 ;  /* 0x0000006a176e7225 */ /* 0x000fc800078e006e */
[----:B0-----:R-:W-:Y:S01]  /*5860*/  IMAD.IADD R13, R119, 0x1, R111 ;  /* 0x00000001770d7824 */ /* 0x001fe200078e026f */
[----:B------:R-:W-:-:S04]  /*5870*/  LEA R12, P4, R110, R14, 0x1 ;  /* 0x0000000e6e0c7211 */ /* 0x000fc800078808ff */
[----:B------:R-:W-:Y:S01]  /*5880*/  LEA.HI.X R13, R110, R15, R13, 0x1, P4 ;  /* 0x0000000f6e0d7211 */ /* 0x000fe200020f0c0d */
[----:B--2---:R-:W-:-:S04]  /*5890*/  IMAD.U32 R8, R5, 0x10000, RZ ;  /* 0x0001000005087824 */ /* 0x004fc800078e00ff */
[----:B------:R-:W-:Y:S01]  /*58a0*/  FMUL R9, R8, R105 ;  /* 0x0000006908097220 */ /* 0x000fe20000400000 */
[----:B------:R-:W-:-:S03]  /*58b0*/  LEA R8, P2, R112, UR4, 0x1 ;  /* 0x0000000470087c11 */ /* 0x000fc6000f8408ff */
[----:B------:R-:W-:Y:S01]  /*58c0*/  FFMA R96, R96, R104, R9 ;  /* 0x0000006860607223 */ /* 0x000fe20000000009 */
[----:B------:R-:W-:Y:S01]  /*58d0*/  LEA.HI.X R9, R112, UR5, R123, 0x1, P2 ;  /* 0x0000000570097c11 */ /* 0x000fe200090f0c7b */
[----:B------:R-:W-:Y:S01]  /*58e0*/  IMAD.SHL.U32 R112, R108, 0x8, RZ ;  /* 0x000000086c707824 */ /* 0x000fe200078e00ff */
[----:B------:R-:W-:Y:S02]  /*58f0*/  ISETP.GT.AND P2, PT, R3, RZ, P3 ;  /* 0x000000ff0300720c */ /* 0x000fe40001f44270 */
[----:B------:R-:W-:-:S05]  /*5900*/  F2FP.BF16.F32.PACK_AB R96, RZ, R96 ;  /* 0x00000060ff60723e */ /* 0x000fca00000010ff */
[----:B------:R0:W-:Y:S06]  /*5910*/  @P1 STG.E.U16 desc[UR40][R8.64], R96 ;  /* 0x0000006008001986 */ /* 0x0001ec000c101528 */
[----:B------:R-:W-:Y:S05]  /*5920*/  @!P2 BRA `(.L_x_31) ;  /* 0x000000000004a947 */ /* 0x000fea0003800000 */
[----:B------:R1:W5:Y:S02]  /*5930*/  LDG.E.LTC128B.U16 R5, desc[UR40][R12.64+0x2] ;  /* 0x000002280c057981 */ /* 0x000364000c1e1520 */
.L_x_31:
[----:B------:R-:W-:Y:S05]  /*5940*/  BSYNC B1 ;  /* 0x0000000000017941 */ /* 0x000fea0003800000 */
.L_x_30:
[----:B------:R-:W-:Y:S01]  /*5950*/  IMAD.WIDE.U32 R124, R20, R108, R112 ;  /* 0x0000006c147c7225 */ /* 0x000fe200078e0070 */
[----:B------:R-:W-:Y:S02]  /*5960*/  ISETP.GT.AND P1, PT, R3, 0x8, P0 ;  /* 0x000000080300780c */ /* 0x000fe40000724270 */
[C---:B-----5:R-:W-:Y:S01]  /*5970*/  PRMT R120, R5.reuse, 0x7610, R120 ;  /* 0x0000761005787816 */ /* 0x060fe20000000078 */
[----:B0-----:R-:W-:Y:S01]  /*5980*/  IMAD.U32 R96, R5, 0x10000, RZ ;  /* 0x0001000005607824 */ /* 0x001fe200078e00ff */
[----:B------:R-:W-:Y:S01]  /*5990*/  IADD3 R107, P4, R116, R124, RZ ;  /* 0x0000007c746b7210 */ /* 0x000fe20007f9e0ff */
[----:B------:R-:W-:Y:S02]  /*59a0*/  IMAD.IADD R127, R121, 0x1, R125 ;  /* 0x00000001797f7824 */ /* 0x000fe400078e027d */
[----:B------:R-:W-:Y:S02]  /*59b0*/  FMUL R96, R96, R105 ;  /* 0x0000006960607220 */ /* 0x000fe40000400000 */
[----:B------:R-:W-:-:S02]  /*59c0*/  IMAD.X R110, R127, 0x1, R115, P4 ;  /* 0x000000017f6e7824 */ /* 0x000fc400020e0673 */
[----:B------:R-:W-:Y:S01]  /*59d0*/  FFMA R97, R97, R104, R96 ;  /* 0x0000006861617223 */ /* 0x000fe20000000060 */
[----:B------:R-:W-:-:S04]  /*59e0*/  LEA R96, P4, R107, R14, 0x1 ;  /* 0x0000000e6b607211 */ /* 0x000fc800078808ff */
[----:B------:R-:W-:Y:S02]  /*59f0*/  F2FP.BF16.F32.PACK_AB R111, RZ, R97 ;  /* 0x00000061ff6f723e */ /* 0x000fe400000010ff */
[----:B------:R-:W-:-:S03]  /*5a00*/  LEA.HI.X R97, R107, R15, R110, 0x1, P4 ;  /* 0x0000000f6b617211 */ /* 0x000fc600020f0c6e */
[----:B------:R0:W-:Y:S04]  /*5a10*/  @P2 STG.E.U16 desc[UR40][R8.64+0x2], R111 ;  /* 0x0000026f08002986 */ /* 0x0001e8000c101528 */
[----:B------:R2:W3:Y:S01]  /*5a20*/  @P1 LDG.E.LTC128B.U16 R120, desc[UR40][R96.64] ;  /* 0x0000002860781981 */ /* 0x0004e2000c1e1520 */
[----:B------:R-:W-:Y:S01]  /*5a30*/  IMAD.SHL.U32 R5, R6, 0x10, RZ ;  /* 0x0000001006057824 */ /* 0x000fe200078e00ff */
[----:B------:R-:W-:Y:S01]  /*5a40*/  IADD3 R122, P2, R10, R124, RZ ;  /* 0x0000007c0a7a7210 */ /* 0x000fe20007f5e0ff */
[----:B------:R-:W-:Y:S04]  /*5a50*/  BSSY B1, `(.L_x_32) ;  /* 0x0000011000017945 */ /* 0x000fe80003800000 */
[----:B------:R-:W-:Y:S01]  /*5a60*/  IMAD.X R123, R11, 0x1, R127, P2 ;  /* 0x000000010b7b7824 */ /* 0x000fe200010e067f */
[----:B------:R-:W-:Y:S01]  /*5a70*/  ISETP.GT.AND P2, PT, R3, 0x8, P3 ;  /* 0x000000080300780c */ /* 0x000fe20001f44270 */
[----:B------:R-:W-:-:S04]  /*5a80*/  IMAD.WIDE.U32 R122, R23, R106, R122 ;  /* 0x0000006a177a7225 */ /* 0x000fc800078e007a */
[----:B------:R-:W-:Y:S01]  /*5a90*/  IMAD.IADD R123, R119, 0x1, R123 ;  /* 0x00000001777b7824 */ /* 0x000fe200078e027b */
[----:B--2---:R-:W-:-:S04]  /*5aa0*/  LEA R96, P5, R122, R14, 0x1 ;  /* 0x0000000e7a607211 */ /* 0x004fc800078a08ff */
[----:B------:R-:W-:Y:S01]  /*5ab0*/  LEA.HI.X R97, R122, R15, R123, 0x1, P5 ;  /* 0x0000000f7a617211 */ /* 0x000fe200028f0c7b */
[----:B---3--:R-:W-:-:S04]  /*5ac0*/  IMAD.U32 R110, R120, 0x10000, RZ ;  /* 0x00010000786e7824 */ /* 0x008fc800078e00ff */
[----:B------:R-:W-:Y:S01]  /*5ad0*/  FMUL R107, R110, R105 ;  /* 0x000000696e6b7220 */ /* 0x000fe20000400000 */
[----:B------:R-:W-:-:S03]  /*5ae0*/  IADD3 R110, P4, R5, R8, RZ ;  /* 0x00000008056e7210 */ /* 0x000fc60007f9e0ff */
[----:B------:R-:W-:Y:S01]  /*5af0*/  FFMA R98, R98, R104, R107 ;  /* 0x0000006862627223 */ /* 0x000fe2000000006b */
[----:B------:R-:W-:-:S04]  /*5b00*/  SHF.L.U64.HI R107, R6, 0x4, R7 ;  /* 0x00000004066b7819 */ /* 0x000fc80000010207 */
[----:B------:R-:W-:Y:S01]  /*5b10*/  F2FP.BF16.F32.PACK_AB R98, RZ, R98 ;  /* 0x00000062ff62723e */ /* 0x000fe200000010ff */
[----:B0-----:R-:W-:-:S05]  /*5b20*/  IMAD.X R111, R107, 0x1, R9, P4 ;  /* 0x000000016b6f7824 */ /* 0x001fca00020e0609 */
[----:B------:R0:W-:Y:S01]  /*5b30*/  @P1 STG.E.U16 desc[UR40][R110.64], R98 ;  /* 0x000000626e001986 */ /* 0x0001e2000c101528 */
[----:B------:R-:W-:Y:S05]  /*5b40*/  @!P2 BRA `(.L_x_33) ;  /* 0x000000000004a947 */ /* 0x000fea0003800000 */
[----:B------:R2:W5:Y:S02]  /*5b50*/  LDG.E.LTC128B.U16 R120, desc[UR40][R96.64+0x2] ;  /* 0x0000022860787981 */ /* 0x000564000c1e1520 */
.L_x_33:
[----:B------:R-:W-:Y:S05]  /*5b60*/  BSYNC B1 ;  /* 0x0000000000017941 */ /* 0x000fea0003800000 */
.L_x_32:
[----:B0----5:R-:W-:Y:S01]  /*5b70*/  IMAD.U32 R98, R120, 0x10000, RZ ;  /* 0x0001000078627824 */ /* 0x021fe200078e00ff */
[----:B------:R-:W-:Y:S01]  /*5b80*/  ISETP.GT.AND P1, PT, R4, 0x8, PT ;  /* 0x000000080400780c */ /* 0x000fe20003f24270 */
[----:B------:R-:W-:Y:S01]  /*5b90*/  BSSY B1, `(.L_x_34) ;  /* 0x000000c000017945 */ /* 0x000fe20003800000 */
[----:B------:R-:W-:Y:S02]  /*5ba0*/  IMAD R125, R109, 0x78, RZ ;  /* 0x000000786d7d7824 */ /* 0x000fe400078e02ff */
[----:B------:R-:W-:Y:S01]  /*5bb0*/  FMUL R98, R98, R105 ;  /* 0x0000006962627220 */ /* 0x000fe20000400000 */
[----:B------:R-:W-:-:S03]  /*5bc0*/  ISETP.GT.AND P4, PT, R3, RZ, P1 ;  /* 0x000000ff0300720c */ /* 0x000fc60000f84270 */
[----:B------:R-:W-:Y:S01]  /*5bd0*/  FFMA R98, R99, R104, R98 ;  /* 0x0000006863627223 */ /* 0x000fe20000000062 */
[----:B------:R-:W-:-:S04]  /*5be0*/  IMAD.MOV.U32 R99, RZ, RZ, R127 ;  /* 0x000000ffff637224 */ /* 0x000fc800078e007f */
[----:B------:R-:W-:-:S04]  /*5bf0*/  F2FP.BF16.F32.PACK_AB R98, RZ, R98 ;  /* 0x00000062ff62723e */ /* 0x000fc800000010ff */
[----:B------:R-:W-:Y:S01]  /*5c00*/  PRMT R122, R98, 0x7610, R122 ;  /* 0x00007610627a7816 */ /* 0x000fe2000000007a */
[----:B------:R-:W-:-:S04]  /*5c10*/  IMAD.MOV.U32 R98, RZ, RZ, R124 ;  /* 0x000000ffff627224 */ /* 0x000fc800078e007c */
[----:B------:R0:W-:Y:S01]  /*5c20*/  @P2 STG.E.U16 desc[UR40][R110.64+0x2], R122 ;  /* 0x0000027a6e002986 */ /* 0x0001e2000c101528 */
[----:B------:R-:W-:Y:S05]  /*5c30*/  @!P4 BRA `(.L_x_35) ;  /* 0x000000000004c947 */ /* 0x000fea0003800000 */
[----:B------:R3:W5:Y:S02]  /*5c40*/  LDG.E.LTC128B.U16 R120, desc[UR40][R12.64+0x10] ;  /* 0x000010280c787981 */ /* 0x000764000c1e1520 */
.L_x_35:
[----:B------:R-:W-:Y:S05]  /*5c50*/  BSYNC B1 ;  /* 0x0000000000017941 */ /* 0x000fea0003800000 */
.L_x_34:
[----:B0----5:R-:W-:Y:S01]  /*5c60*/  IMAD.U32 R122, R120, 0x10000, RZ ;  /* 0x00010000787a7824 */ /* 0x021fe200078e00ff */
[----:B------:R-:W-:Y:S01]  /*5c70*/  BSSY B1, `(.L_x_36) ;  /* 0x000000d000017945 */ /* 0x000fe20003800000 */
[----:B------:R-:W-:-:S04]  /*5c80*/  IMAD.WIDE.U32 R98, R108, 0x78, R98 ;  /* 0x000000786c627825 */ /* 0x000fc800078e0062 */
[----:B------:R-:W-:Y:S01]  /*5c90*/  FMUL R109, R122, R105 ;  /* 0x000000697a6d7220 */ /* 0x000fe20000400000 */
[----:B------:R-:W-:Y:S01]  /*5ca0*/  IMAD.IADD R127, R99, 0x1, R125 ;  /* 0x00000001637f7824 */ /* 0x000fe200078e027d */
[----:B------:R-:W-:Y:S02]  /*5cb0*/  IADD3 R122, P2, P5, R116, R98, R112 ;  /* 0x00000062747a7210 */ /* 0x000fe40007d5e070 */
[----:B------:R-:W-:Y:S02]  /*5cc0*/  FFMA R109, R100, R104, R109 ;  /* 0x00000068646d7223 */ /* 0x000fe4000000006d */
[----:B------:R-:W-:-:S03]  /*5cd0*/  IADD3.X R123, R115, R127, R113, P2, P5 ;  /* 0x0000007f737b7210 */ /* 0x000fc600017ea471 */
[----:B------:R-:W-:Y:S02]  /*5ce0*/  F2FP.BF16.F32.PACK_AB R109, RZ, R109 ;  /* 0x0000006dff6d723e */ /* 0x000fe400000010ff */
[----:B------:R-:W-:-:S03]  /*5cf0*/  ISETP.GT.AND P2, PT, R4, 0x9, PT ;  /* 0x000000090400780c */ /* 0x000fc60003f44270 */
[----:B------:R0:W-:Y:S01]  /*5d00*/  @P4 STG.E.U16 desc[UR40][R8.64+0x10], R109 ;  /* 0x0000106d08004986 */ /* 0x0001e2000c101528 */
[----:B------:R-:W-:-:S13]  /*5d10*/  ISETP.GT.AND P5, PT, R3, RZ, P2 ;  /* 0x000000ff0300720c */ /* 0x000fda00017a4270 */
[----:B0-----:R-:W-:Y:S05]  /*5d20*/  @!P5 BRA `(.L_x_37) ;  /* 0x000000000004d947 */ /* 0x001fea0003800000 */
[----:B------:R0:W5:Y:S02]  /*5d30*/  LDG.E.LTC128B.U16 R120, desc[UR40][R12.64+0x12] ;  /* 0x000012280c787981 */ /* 0x000164000c1e1520 */
.L_x_37:
[----:B------:R-:W-:Y:S05]  /*5d40*/  BSYNC B1 ;  /* 0x0000000000017941 */ /* 0x000fea0003800000 */
.L_x_36:
[----:B-----5:R-:W-:Y:S01]  /*5d50*/  IMAD.U32 R100, R120, 0x10000, RZ ;  /* 0x0001000078647824 */ /* 0x020fe200078e00ff */
[----:B------:R-:W-:Y:S01]  /*5d60*/  ISETP.GT.AND P4, PT, R3, 0x8, P1 ;  /* 0x000000080300780c */ /* 0x000fe20000f84270 */
[----:B------:R-:W-:Y:S02]  /*5d70*/  BSSY B1, `(.L_x_38) ;  /* 0x0000007000017945 */ /* 0x000fe40003800000 */
[----:B------:R-:W-:-:S04]  /*5d80*/  FMUL R100, R100, R105 ;  /* 0x0000006964647220 */ /* 0x000fc80000400000 */
[----:B------:R-:W-:-:S05]  /*5d90*/  FFMA R100, R101, R104, R100 ;  /* 0x0000006865647223 */ /* 0x000fca0000000064 */
[----:B------:R-:W-:-:S05]  /*5da0*/  F2FP.BF16.F32.PACK_AB R100, RZ, R100 ;  /* 0x00000064ff64723e */ /* 0x000fca00000010ff */
[----:B------:R4:W-:Y:S01]  /*5db0*/  @P5 STG.E.U16 desc[UR40][R8.64+0x12], R100 ;  /* 0x0000126408005986 */ /* 0x0009e2000c101528 */
[----:B------:R-:W-:Y:S05]  /*5dc0*/  @!P4 BRA `(.L_x_39) ;  /* 0x000000000004c947 */ /* 0x000fea0003800000 */
[----:B------:R0:W5:Y:S02]  /*5dd0*/  LDG.E.LTC128B.U16 R120, desc[UR40][R96.64+0x10] ;  /* 0x0000102860787981 */ /* 0x000164000c1e1520 */
.L_x_39:
[----:B------:R-:W-:Y:S05]  /*5de0*/  BSYNC B1 ;  /* 0x0000000000017941 */ /* 0x000fea0003800000 */
.L_x_38:
[----:B----45:R-:W-:Y:S01]  /*5df0*/  IMAD.U32 R100, R120, 0x10000, RZ ;  /* 0x0001000078647824 */ /* 0x030fe200078e00ff */
        /* <DEDUP_REMOVED lines=8> */
.L_x_41:
[----:B------:R-:W-:Y:S05]  /*5e80*/  BSYNC B1 ;  /* 0x0000000000017941 */ /* 0x000fea0003800000 */
.L_x_40:
[----:B-----5:R-:W-:Y:S01]  /*5e90*/  IMAD.U32 R100, R120, 0x10000, RZ ;  /* 0x0001000078647824 */ /* 0x020fe200078e00ff */
[----:B------:R-:W-:-:S03]  /*5ea0*/  IADD3 R99, P4, R116, R98, RZ ;  /* 0x0000006274637210 */ /* 0x000fc60007f9e0ff */
[----:B------:R-:W-:Y:S02]  /*5eb0*/  FMUL R100, R100, R105 ;  /* 0x0000006964647220 */ /* 0x000fe40000400000 */
[----:B------:R-:W-:Y:S01]  /*5ec0*/  IMAD.X R114, R127, 0x1, R115, P4 ;  /* 0x000000017f727824 */ /* 0x000fe200020e0673 */
[----:B------:R-:W-:Y:S01]  /*5ed0*/  LEA R98, P4, R99, R14, 0x1 ;  /* 0x0000000e63627211 */ /* 0x000fe200078808ff */
[----:B------:R-:W-:-:S03]  /*5ee0*/  FFMA R100, R103, R104, R100 ;  /* 0x0000006867647223 */ /* 0x000fc60000000064 */
[----:B------:R-:W-:Y:S02]  /*5ef0*/  LEA.HI.X R99, R99, R15, R114, 0x1, P4 ;  /* 0x0000000f63637211 */ /* 0x000fe400020f0c72 */
[----:B------:R-:W-:-:S04]  /*5f00*/  F2FP.BF16.F32.PACK_AB R100, RZ, R100 ;  /* 0x00000064ff64723e */ /* 0x000fc800000010ff */
[----:B----4-:R-:W-:-:S05]  /*5f10*/  PRMT R101, R100, 0x7610, R101 ;  /* 0x0000761064657816 */ /* 0x010fca0000000065 */
[----:B------:R4:W-:Y:S01]  /*5f20*/  @P5 STG.E.U16 desc[UR40][R110.64+0x12], R101 ;  /* 0x000012656e005986 */ /* 0x0009e2000c101528 */
[----:B------:R-:W-:-:S13]  /*5f30*/  ISETP.GT.AND P5, PT, R3, 0x80, P0 ;  /* 0x000000800300780c */ /* 0x000fda00007a4270 */
[----:B------:R1:W2:Y:S01]  /*5f40*/  @P5 LDG.E.LTC128B.U16 R120, desc[UR40][R98.64] ;  /* 0x0000002862785981 */ /* 0x0002a2000c1e1520 */
[----:B------:R-:W-:Y:S01]  /*5f50*/  IMAD.WIDE.U32 R114, R108, 0x78, R112 ;  /* 0x000000786c727825 */ /* 0x000fe200078e0070 */
[----:B------:R-:W-:Y:S03]  /*5f60*/  BSSY B1, `(.L_x_42) ;  /* 0x0000016000017945 */ /* 0x000fe60003800000 */
[----:B------:R-:W-:Y:S02]  /*5f70*/  IMAD.IADD R117, R125, 0x1, R115 ;  /* 0x000000017d757824 */ /* 0x000fe400078e0273 */
[----:B------:R-:W-:Y:S02]  /*5f80*/  IMAD.MOV.U32 R116, RZ, RZ, R114 ;  /* 0x000000ffff747224 */ /* 0x000fe400078e0072 */
[----:B------:R-:W-:Y:S02]  /*5f90*/  IMAD R7, R7, 0xf0, RZ ;  /* 0x000000f007077824 */ /* 0x000fe400078e02ff */
[----:B----4-:R-:W-:-:S03]  /*5fa0*/  IMAD.WIDE.U32 R100, R20, R108, R116 ;  /* 0x0000006c14647225 */ /* 0x010fc600078e0074 */
[----:B------:R-:W-:-:S04]  /*5fb0*/  IADD3 R102, P4, R10, R100, RZ ;  /* 0x000000640a667210 */ /* 0x000fc80007f9e0ff */
[----:B------:R-:W-:-:S03]  /*5fc0*/  IADD3.X R103, R11, R121, R101, P4, !PT ;  /* 0x000000790b677210 */ /* 0x000fc600027fe465 */
[----:B------:R-:W-:-:S04]  /*5fd0*/  IMAD.WIDE.U32 R102, R23, R106, R102 ;  /* 0x0000006a17667225 */ /* 0x000fc800078e0066 */
[----:B-1----:R-:W-:Y:S01]  /*5fe0*/  IMAD.IADD R99, R119, 0x1, R103 ;  /* 0x0000000177637824 */ /* 0x002fe200078e0267 */
[----:B------:R-:W-:-:S04]  /*5ff0*/  LEA R98, P4, R102, R14, 0x1 ;  /* 0x0000000e66627211 */ /* 0x000fc800078808ff */
[----:B------:R-:W-:Y:S02]  /*6000*/  LEA.HI.X R99, R102, R15, R99, 0x1, P4 ;  /* 0x0000000f66637211 */ /* 0x000fe400020f0c63 */
[----:B------:R-:W-:Y:S01]  /*6010*/  ISETP.GT.AND P4, PT, R3, 0x80, P3 ;  /* 0x000000800300780c */ /* 0x000fe20001f84270 */
[----:B--2---:R-:W-:-:S04]  /*6020*/  IMAD.U32 R100, R120, 0x10000, RZ ;  /* 0x0001000078647824 */ /* 0x004fc800078e00ff */
[----:B------:R-:W-:-:S04]  /*6030*/  FMUL R101, R100, R105 ;  /* 0x0000006964657220 */ /* 0x000fc80000400000 */
[----:B------:R-:W-:Y:S01]  /*6040*/  FFMA R88, R88, R104, R101 ;  /* 0x0000006858587223 */ /* 0x000fe20000000065 */
[----:B------:R-:W-:-:S04]  /*6050*/  IMAD.WIDE.U32 R100, R6, 0xf0, R110 ;  /* 0x000000f006647825 */ /* 0x000fc800078e006e */
[----:B------:R-:W-:Y:S01]  /*6060*/  F2FP.BF16.F32.PACK_AB R88, RZ, R88 ;  /* 0x00000058ff58723e */ /* 0x000fe200000010ff */
[----:B------:R-:W-:Y:S02]  /*6070*/  IMAD.IADD R103, R101, 0x1, R7 ;  /* 0x0000000165677824 */ /* 0x000fe400078e0207 */
[----:B------:R-:W-:-:S05]  /*6080*/  @P5 IMAD.MOV.U32 R102, RZ, RZ, R100 ;  /* 0x000000ffff665224 */ /* 0x000fca00078e0064 */
[----:B------:R1:W-:Y:S01]  /*6090*/  @P5 STG.E.U16 desc[UR40][R102.64], R88 ;  /* 0x0000005866005986 */ /* 0x0003e2000c101528 */
[----:B------:R-:W-:Y:S05]  /*60a0*/  @!P4 BRA `(.L_x_43) ;  /* 0x000000000004c947 */ /* 0x000fea0003800000 */
[----:B------:R2:W5:Y:S02]  /*60b0*/  LDG.E.LTC128B.U16 R120, desc[UR40][R98.64+0x2] ;  /* 0x0000022862787981 */ /* 0x000564000c1e1520 */
.L_x_43:
[----:B------:R-:W-:Y:S05]  /*60c0*/  BSYNC B1 ;  /* 0x0000000000017941 */ /* 0x000fea0003800000 */
.L_x_42:
[----:B-1---5:R-:W-:Y:S01]  /*60d0*/  IMAD.U32 R88, R120, 0x10000, RZ ;  /* 0x0001000078587824 */ /* 0x022fe200078e00ff */
[----:B------:R-:W-:Y:S01]  /*60e0*/  IADD3 R114, P5, R112, R114, RZ ;  /* 0x0000007270727210 */ /* 0x000fe20007fbe0ff */
[----:B------:R-:W-:Y:S01]  /*60f0*/  @P4 IMAD.MOV.U32 R112, RZ, RZ, R100 ;  /* 0x000000ffff704224 */ /* 0x000fe200078e0064 */
[----:B------:R-:W-:Y:S01]  /*6100*/  ISETP.GT.AND P0, PT, R3, 0x88, P0 ;  /* 0x000000880300780c */ /* 0x000fe20000704270 */
[----:B------:R-:W-:Y:S01]  /*6110*/  FMUL R88, R88, R105 ;  /* 0x0000006958587220 */ /* 0x000fe20000400000 */
[----:B------:R-:W-:Y:S01]  /*6120*/  BSSY B1, `(.L_x_44) ;  /* 0x000000d000017945 */ /* 0x000fe20003800000 */
[----:B------:R-:W-:Y:S02]  /*6130*/  IMAD.X R115, R117, 0x1, R113, P5 ;  /* 0x0000000175737824 */ /* 0x000fe400028e0671 */
[----:B------:R-:W-:Y:S01]  /*6140*/  FFMA R88, R89, R104, R88 ;  /* 0x0000006859587223 */ /* 0x000fe20000000058 */
[----:B------:R-:W-:Y:S02]  /*6150*/  @P4 IMAD.MOV.U32 R113, RZ, RZ, R103 ;  /* 0x000000ffff714224 */ /* 0x000fe400078e0067 */
[----:B------:R-:W-:-:S02]  /*6160*/  IMAD.WIDE.U32 R108, R20, R108, R114 ;  /* 0x0000006c146c7225 */ /* 0x000fc400078e0072 */
[----:B------:R-:W-:-:S04]  /*6170*/  F2FP.BF16.F32.PACK_AB R88, RZ, R88 ;  /* 0x00000058ff58723e */ /* 0x000fc800000010ff */
[----:B------:R-:W-:Y:S02]  /*6180*/  PRMT R21, R88, 0x7610, R21 ;  /* 0x0000761058157816 */ /* 0x000fe40000000015 */
[----:B------:R-:W-:-:S03]  /*6190*/  IADD3 R88, P5, R10, R108, RZ ;  /* 0x0000006c0a587210 */ /* 0x000fc60007fbe0ff */
[----:B------:R1:W-:Y:S01]  /*61a0*/  @P4 STG.E.U16 desc[UR40][R112.64+0x2], R21 ;  /* 0x0000021570004986 */ /* 0x0003e2000c101528 */
[----:B------:R-:W-:-:S04]  /*61b0*/  LEA R20, P4, R122, R14, 0x1 ;  /* 0x0000000e7a147211 */ /* 0x000fc800078808ff */
[----:B-1----:R-:W-:Y:S01]  /*61c0*/  LEA.HI.X R21, R122, R15, R123, 0x1, P4 ;  /* 0x0000000f7a157211 */ /* 0x002fe200020f0c7b */
[----:B------:R-:W-:Y:S08]  /*61d0*/  @!P0 BRA `(.L_x_45) ;  /* 0x0000000000048947 */ /* 0x000ff00003800000 */
[----:B------:R1:W5:Y:S02]  /*61e0*/  LDG.E.LTC128B.U16 R120, desc[UR40][R20.64] ;  /* 0x0000002814787981 */ /* 0x000364000c1e1520 */
.L_x_45:
[----:B------:R-:W-:Y:S05]  /*61f0*/  BSYNC B1 ;  /* 0x0000000000017941 */ /* 0x000fea0003800000 */
.L_x_44:
[----:B-----5:R-:W-:Y:S01]  /*6200*/  IMAD.U32 R10, R120, 0x10000, RZ ;  /* 0x00010000780a7824 */ /* 0x020fe200078e00ff */
[----:B------:R-:W-:Y:S01]  /*6210*/  IADD3.X R89, R11, R121, R109, P5, !PT ;  /* 0x000000790b597210 */ /* 0x000fe20002ffe46d */
[----:B------:R-:W-:Y:S01]  /*6220*/  BSSY B1, `(.L_x_46) ;  /* 0x000000e000017945 */ /* 0x000fe20003800000 */
[----:B------:R-:W-:Y:S01]  /*6230*/  ISETP.GT.AND P3, PT, R3, 0x88, P3 ;  /* 0x000000880300780c */ /* 0x000fe20001f64270 */
[----:B------:R-:W-:Y:S01]  /*6240*/  FMUL R11, R10, R105 ;  /* 0x000000690a0b7220 */ /* 0x000fe20000400000 */
[----:B------:R-:W-:Y:S01]  /*6250*/  IADD3 R10, P4, R5, R100, RZ ;  /* 0x00000064050a7210 */ /* 0x000fe20007f9e0ff */
[----:B-1----:R-:W-:-:S04]  /*6260*/  IMAD.WIDE.U32 R20, R23, R106, R88 ;  /* 0x0000006a17147225 */ /* 0x002fc800078e0058 */
[----:B------:R-:W-:Y:S01]  /*6270*/  FFMA R11, R90, R104, R11 ;  /* 0x000000685a0b7223 */ /* 0x000fe2000000000b */
[----:B------:R-:W-:Y:S01]  /*6280*/  IMAD.IADD R119, R119, 0x1, R21 ;  /* 0x0000000177777824 */ /* 0x000fe200078e0215 */
[----:B------:R-:W-:-:S03]  /*6290*/  LEA R14, P5, R20, R14, 0x1 ;  /* 0x0000000e140e7211 */ /* 0x000fc600078a08ff */
[----:B------:R-:W-:Y:S01]  /*62a0*/  F2FP.BF16.F32.PACK_AB R21, RZ, R11 ;  /* 0x0000000bff15723e */ /* 0x000fe200000010ff */
[----:B------:R-:W-:Y:S01]  /*62b0*/  IMAD.X R11, R103, 0x1, R107, P4 ;  /* 0x00000001670b7824 */ /* 0x000fe200020e066b */
[----:B------:R-:W-:-:S04]  /*62c0*/  LEA.HI.X R15, R20, R15, R119, 0x1, P5 ;  /* 0x0000000f140f7211 */ /* 0x000fc800028f0c77 */
[----:B------:R1:W-:Y:S01]  /*62d0*/  @P0 STG.E.U16 desc[UR40][R10.64], R21 ;  /* 0x000000150a000986 */ /* 0x0003e2000c101528 */
[----:B------:R-:W-:Y:S05]  /*62e0*/  @!P3 BRA `(.L_x_47) ;  /* 0x000000000004b947 */ /* 0x000fea0003800000 */
[----:B------:R4:W5:Y:S02]  /*62f0*/  LDG.E.LTC128B.U16 R120, desc[UR40][R14.64+0x2] ;  /* 0x000002280e787981 */ /* 0x000964000c1e1520 */
.L_x_47:
[----:B------:R-:W-:Y:S05]  /*6300*/  BSYNC B1 ;  /* 0x0000000000017941 */ /* 0x000fea0003800000 */
.L_x_46:
        /* <DEDUP_REMOVED lines=9> */
.L_x_49:
[----:B------:R-:W-:Y:S05]  /*63a0*/  BSYNC B1 ;  /* 0x0000000000017941 */ /* 0x000fea0003800000 */
.L_x_48:
[----:B0----5:R-:W-:Y:S01]  /*63b0*/  IMAD.U32 R20, R120, 0x10000, RZ ;  /* 0x0001000078147824 */ /* 0x021fe200078e00ff */
[----:B------:R-:W-:Y:S01]  /*63c0*/  ISETP.GT.AND P3, PT, R3, 0x80, P2 ;  /* 0x000000800300780c */ /* 0x000fe20001764270 */
[----:B------:R-:W-:Y:S02]  /*63d0*/  BSSY B1, `(.L_x_50) ;  /* 0x000000a000017945 */ /* 0x000fe40003800000 */
[----:B-1----:R-:W-:Y:S01]  /*63e0*/  FMUL R21, R20, R105 ;  /* 0x0000006914157220 */ /* 0x002fe20000400000 */
[----:B------:R-:W-:-:S03]  /*63f0*/  @P0 IMAD.MOV.U32 R20, RZ, RZ, R100 ;  /* 0x000000ffff140224 */ /* 0x000fc600078e0064 */
[----:B------:R-:W-:-:S05]  /*6400*/  FFMA R21, R92, R104, R21 ;  /* 0x000000685c157223 */ /* 0x000fca0000000015 */
[----:B------:R-:W-:-:S04]  /*6410*/  F2FP.BF16.F32.PACK_AB R21, RZ, R21 ;  /* 0x00000015ff15723e */ /* 0x000fc800000010ff */
[----:B------:R-:W-:Y:S01]  /*6420*/  PRMT R23, R21, 0x7610, R23 ;  /* 0x0000761015177816 */ /* 0x000fe20000000017 */
[----:B------:R-:W-:-:S05]  /*6430*/  @P0 IMAD.MOV.U32 R21, RZ, RZ, R103 ;  /* 0x000000ffff150224 */ /* 0x000fca00078e0067 */
[----:B------:R0:W-:Y:S01]  /*6440*/  @P0 STG.E.U16 desc[UR40][R20.64+0x10], R23 ;  /* 0x0000101714000986 */ /* 0x0001e2000c101528 */
[----:B------:R-:W-:Y:S05]  /*6450*/  @!P3 BRA `(.L_x_51) ;  /* 0x000000000004b947 */ /* 0x000fea0003800000 */
[----:B------:R1:W5:Y:S02]  /*6460*/  LDG.E.LTC128B.U16 R120, desc[UR40][R98.64+0x12] ;  /* 0x0000122862787981 */ /* 0x000364000c1e1520 */
.L_x_51:
[----:B------:R-:W-:Y:S05]  /*6470*/  BSYNC B1 ;  /* 0x0000000000017941 */ /* 0x000fea0003800000 */
.L_x_50:
[----:B0----5:R-:W-:Y:S01]  /*6480*/  IMAD.U32 R20, R120, 0x10000, RZ ;  /* 0x0001000078147824 */ /* 0x021fe200078e00ff */
[----:B------:R-:W-:Y:S01]  /*6490*/  ISETP.GT.AND P1, PT, R3, 0x88, P1 ;  /* 0x000000880300780c */ /* 0x000fe20000f24270 */
[----:B------:R-:W-:Y:S01]  /*64a0*/  @P3 IMAD.MOV.U32 R101, RZ, RZ, R103 ;  /* 0x000000ffff653224 */ /* 0x000fe200078e0067 */
[----:B------:R-:W-:Y:S01]  /*64b0*/  BSSY B1, `(.L_x_52) ;  /* 0x0000007000017945 */ /* 0x000fe20003800000 */
[----:B------:R-:W-:-:S04]  /*64c0*/  FMUL R20, R20, R105 ;  /* 0x0000006914147220 */ /* 0x000fc80000400000 */
[----:B------:R-:W-:-:S05]  /*64d0*/  FFMA R20, R93, R104, R20 ;  /* 0x000000685d147223 */ /* 0x000fca0000000014 */
[----:B------:R-:W-:-:S05]  /*64e0*/  F2FP.BF16.F32.PACK_AB R20, RZ, R20 ;  /* 0x00000014ff14723e */ /* 0x000fca00000010ff */
[----:B------:R0:W-:Y:S01]  /*64f0*/  @P3 STG.E.U16 desc[UR40][R100.64+0x12], R20 ;  /* 0x0000121464003986 */ /* 0x0001e2000c101528 */
[----:B------:R-:W-:Y:S05]  /*6500*/  @!P1 BRA `(.L_x_53) ;  /* 0x0000000000049947 */ /* 0x000fea0003800000 */
[----:B------:R0:W5:Y:S02]  /*6510*/  LDG.E.LTC128B.U16 R120, desc[UR40][R14.64+0x10] ;  /* 0x000010280e787981 */ /* 0x000164000c1e1520 */
.L_x_53:
[----:B------:R-:W-:Y:S05]  /*6520*/  BSYNC B1 ;  /* 0x0000000000017941 */ /* 0x000fea0003800000 */
.L_x_52:
[----:B0----5:R-:W-:Y:S01]  /*6530*/  IMAD.U32 R20, R120, 0x10000, RZ ;  /* 0x0001000078147824 */ /* 0x021fe200078e00ff */
        /* <DEDUP_REMOVED lines=8> */
.L_x_55:
[----:B------:R-:W-:Y:S05]  /*65c0*/  BSYNC B1 ;  /* 0x0000000000017941 */ /* 0x000fea0003800000 */
.L_x_54:
[----:B-----5:R-:W-:Y:S01]  /*65d0*/  IMAD.U32 R20, R120, 0x10000, RZ ;  /* 0x0001000078147824 */ /* 0x020fe200078e00ff */
[----:B------:R-:W-:Y:S01]  /*65e0*/  ISETP.GT.AND P3, PT, R4, 0x10, PT ;  /* 0x000000100400780c */ /* 0x000fe20003f64270 */
[----:B------:R-:W-:Y:S02]  /*65f0*/  BSSY B1, `(.L_x_56) ;  /* 0x0000008000017945 */ /* 0x000fe40003800000 */
[----:B------:R-:W-:Y:S01]  /*6600*/  FMUL R20, R20, R105 ;  /* 0x0000006914147220 */ /* 0x000fe20000400000 */
[----:B------:R-:W-:-:S03]  /*6610*/  ISETP.GT.AND P0, PT, R3, RZ, P3 ;  /* 0x000000ff0300720c */ /* 0x000fc60001f04270 */
[----:B------:R-:W-:-:S05]  /*6620*/  FFMA R20, R95, R104, R20 ;  /* 0x000000685f147223 */ /* 0x000fca0000000014 */
[----:B------:R-:W-:-:S05]  /*6630*/  F2FP.BF16.F32.PACK_AB R20, RZ, R20 ;  /* 0x00000014ff14723e */ /* 0x000fca00000010ff */
[----:B------:R0:W-:Y:S01]  /*6640*/  @P2 STG.E.U16 desc[UR40][R10.64+0x12], R20 ;  /* 0x000012140a002986 */ /* 0x0001e2000c101528 */
[----:B------:R-:W-:Y:S05]  /*6650*/  @!P0 BRA `(.L_x_57) ;  /* 0x0000000000048947 */ /* 0x000fea0003800000 */
[----:B------:R0:W5:Y:S02]  /*6660*/  LDG.E.LTC128B.U16 R120, desc[UR40][R12.64+0x20] ;  /* 0x000020280c787981 */ /* 0x000164000c1e1520 */
.L_x_57:
[----:B------:R-:W-:Y:S05]  /*6670*/  BSYNC B1 ;  /* 0x0000000000017941 */ /* 0x000fea0003800000 */
.L_x_56:
[----:B0----5:R-:W-:Y:S01]  /*6680*/  IMAD.U32 R10, R120, 0x10000, RZ ;  /* 0x00010000780a7824 */ /* 0x021fe200078e00ff */
        /* <DEDUP_REMOVED lines=9> */
.L_x_59:
[----:B------:R-:W-:Y:S05]  /*6720*/  BSYNC B1 ;  /* 0x0000000000017941 */ /* 0x000fea0003800000 */
.L_x_58:
        /* <DEDUP_REMOVED lines=9> */
.L_x_61:
[----:B------:R-:W-:Y:S05]  /*67c0*/  BSYNC B1 ;  /* 0x0000000000017941 */ /* 0x000fea0003800000 */
.L_x_60:
        /* <DEDUP_REMOVED lines=9> */
.L_x_63:
[----:B------:R-:W-:Y:S05]  /*6860*/  BSYNC B1 ;  /* 0x0000000000017941 */ /* 0x000fea0003800000 */
.L_x_62:
        /* <DEDUP_REMOVED lines=10> */
.L_x_65:
[----:B------:R-:W-:Y:S05]  /*6910*/  BSYNC B1 ;  /* 0x0000000000017941 */ /* 0x000fea0003800000 */
.L_x_64:
        /* <DEDUP_REMOVED lines=10> */
.L_x_67:
[----:B------:R-:W-:Y:S05]  /*69c0*/  BSYNC B1 ;  /* 0x0000000000017941 */ /* 0x000fea0003800000 */
.L_x_66:
        /* <DEDUP_REMOVED lines=9> */
.L_x_69:
[----:B------:R-:W-:Y:S05]  /*6a60*/  BSYNC B1 ;  /* 0x0000000000017941 */ /* 0x000fea0003800000 */
.L_x_68:
        /* <DEDUP_REMOVED lines=9> */
.L_x_71:
[----:B------:R-:W-:Y:S05]  /*6b00*/  BSYNC B1 ;  /* 0x0000000000017941 */ /* 0x000fea0003800000 */
.L_x_70:
        /* <DEDUP_REMOVED lines=9> */
.L_x_73:
[----:B------:R-:W-:Y:S05]  /*6ba0*/  BSYNC B1 ;  /* 0x0000000000017941 */ /* 0x000fea0003800000 */
.L_x_72:
[----:B0----5:R-:W-:Y:S01]  /*6bb0*/  IMAD.U32 R10, R120, 0x10000, RZ ;  /* 0x00010000780a7824 */ /* 0x021fe200078e00ff */
[----:B------:R-:W-:Y:S01]  /*6bc0*/  ISETP.GT.AND P4, PT, R3, 0x80, P2 ;  /* 0x000000800300780c */ /* 0x000fe20001784270 */
[----:B------:R-:W-:Y:S02]  /*6bd0*/  BSSY B1, `(.L_x_74) ;  /* 0x000000a000017945 */ /* 0x000fe40003800000 */
[----:B------:R-:W-:-:S04]  /*6be0*/  FMUL R11, R10, R105 ;  /* 0x000000690a0b7220 */ /* 0x000fc80000400000 */
[----:B------:R-:W-:Y:S01]  /*6bf0*/  FFMA R72, R72, R104, R11 ;  /* 0x0000006848487223 */ /* 0x000fe2000000000b */
[----:B------:R-:W-:-:S04]  /*6c00*/  IMAD.WIDE.U32 R10, R6, 0xf0, R110 ;  /* 0x000000f0060a7825 */ /* 0x000fc800078e006e */
[----:B------:R-:W-:Y:S01]  /*6c10*/  F2FP.BF16.F32.PACK_AB R72, RZ, R72 ;  /* 0x00000048ff48723e */ /* 0x000fe200000010ff */
[----:B------:R-:W-:Y:S02]  /*6c20*/  IMAD.IADD R7, R7, 0x1, R11 ;  /* 0x0000000107077824 */ /* 0x000fe400078e020b */
[----:B------:R-:W-:-:S05]  /*6c30*/  IMAD.MOV.U32 R6, RZ, RZ, R10 ;  /* 0x000000ffff067224 */ /* 0x000fca00078e000a */
[----:B------:R0:W-:Y:S01]  /*6c40*/  @P5 STG.E.U16 desc[UR40][R6.64+0x20], R72 ;  /* 0x0000204806005986 */ /* 0x0001e2000c101528 */
[----:B------:R-:W-:Y:S05]  /*6c50*/  @!P4 BRA `(.L_x_75) ;  /* 0x000000000004c947 */ /* 0x000fea0003800000 */
[----:B------:R0:W5:Y:S02]  /*6c60*/  LDG.E.LTC128B.U16 R120, desc[UR40][R98.64+0x22] ;  /* 0x0000222862787981 */ /* 0x000164000c1e1520 */
.L_x_75:
[----:B------:R-:W-:Y:S05]  /*6c70*/  BSYNC B1 ;  /* 0x0000000000017941 */ /* 0x000fea0003800000 */
.L_x_74:
        /* <DEDUP_REMOVED lines=9> */
.L_x_77:
[----:B------:R-:W-:Y:S05]  /*6d10*/  BSYNC B1 ;  /* 0x0000000000017941 */ /* 0x000fea0003800000 */
.L_x_76:
[----:B0----5:R-:W-:Y:S01]  /*6d20*/  IMAD.U32 R20, R120, 0x10000, RZ ;  /* 0x0001000078147824 */ /* 0x021fe200078e00ff */
[----:B------:R-:W-:Y:S01]  /*6d30*/  IADD3 R10, P4, R5, R10, RZ ;  /* 0x0000000a050a7210 */ /* 0x000fe20007f9e0ff */
[----:B------:R-:W-:Y:S01]  /*6d40*/  BSSY B1, `(.L_x_78) ;  /* 0x0000009000017945 */ /* 0x000fe20003800000 */
[----:B------:R-:W-:Y:S01]  /*6d50*/  ISETP.GT.AND P2, PT, R3, 0x88, P2 ;  /* 0x000000880300780c */ /* 0x000fe20001744270 */
[----:B------:R-:W-:-:S04]  /*6d60*/  FMUL R11, R20, R105 ;  /* 0x00000069140b7220 */ /* 0x000fc80000400000 */
[----:B------:R-:W-:-:S05]  /*6d70*/  FFMA R11, R74, R104, R11 ;  /* 0x000000684a0b7223 */ /* 0x000fca000000000b */
[----:B------:R-:W-:Y:S01]  /*6d80*/  F2FP.BF16.F32.PACK_AB R5, RZ, R11 ;  /* 0x0000000bff05723e */ /* 0x000fe200000010ff */
[----:B------:R-:W-:-:S05]  /*6d90*/  IMAD.X R11, R107, 0x1, R7, P4 ;  /* 0x000000016b0b7824 */ /* 0x000fca00020e0607 */
[----:B------:R0:W-:Y:S01]  /*6da0*/  @P3 STG.E.U16 desc[UR40][R10.64+0x20], R5 ;  /* 0x000020050a003986 */ /* 0x0001e2000c101528 */
[----:B------:R-:W-:Y:S05]  /*6db0*/  @!P2 BRA `(.L_x_79) ;  /* 0x000000000004a947 */ /* 0x000fea0003800000 */
[----:B------:R0:W5:Y:S02]  /*6dc0*/  LDG.E.LTC128B.U16 R120, desc[UR40][R14.64+0x22] ;  /* 0x000022280e787981 */ /* 0x000164000c1e1520 */
.L_x_79:
[----:B------:R-:W-:Y:S05]  /*6dd0*/  BSYNC B1 ;  /* 0x0000000000017941 */ /* 0x000fea0003800000 */
.L_x_78:
        /* <DEDUP_REMOVED lines=9> */
.L_x_81:
[----:B------:R-:W-:Y:S05]  /*6e70*/  BSYNC B1 ;  /* 0x0000000000017941 */ /* 0x000fea0003800000 */
.L_x_80:
        /* <DEDUP_REMOVED lines=9> */
.L_x_83:
[----:B------:R-:W-:Y:S05]  /*6f10*/  BSYNC B1 ;  /* 0x0000000000017941 */ /* 0x000fea0003800000 */
.L_x_82:
        /* <DEDUP_REMOVED lines=9> */
.L_x_85:
[----:B------:R-:W-:Y:S05]  /*6fb0*/  BSYNC B1 ;  /* 0x0000000000017941 */ /* 0x000fea0003800000 */
.L_x_84:
        /* <DEDUP_REMOVED lines=9> */
.L_x_87:
[----:B------:R-:W-:Y:S05]  /*7050*/  BSYNC B1 ;  /* 0x0000000000017941 */ /* 0x000fea0003800000 */
.L_x_86:
        /* <DEDUP_REMOVED lines=10> */
.L_x_89:
[----:B------:R-:W-:Y:S05]  /*7100*/  BSYNC B1 ;  /* 0x0000000000017941 */ /* 0x000fea0003800000 */
.L_x_88:
        /* <DEDUP_REMOVED lines=10> */
.L_x_91:
[----:B------:R-:W-:Y:S05]  /*71b0*/  BSYNC B1 ;  /* 0x0000000000017941 */ /* 0x000fea0003800000 */
.L_x_90:
        /* <DEDUP_REMOVED lines=9> */
.L_x_93:
[----:B------:R-:W-:Y:S05]  /*7250*/  BSYNC B1 ;  /* 0x0000000000017941 */ /* 0x000fea0003800000 */
.L_x_92:
        /* <DEDUP_REMOVED lines=9> */
.L_x_95:
[----:B------:R-:W-:Y:S05]  /*72f0*/  BSYNC B1 ;  /* 0x0000000000017941 */ /* 0x000fea0003800000 */
.L_x_94:
        /* <DEDUP_REMOVED lines=10> */
.L_x_97:
[----:B------:R-:W-:Y:S05]  /*73a0*/  BSYNC B1 ;  /* 0x0000000000017941 */ /* 0x000fea0003800000 */
.L_x_96:
        /* <DEDUP_REMOVED lines=10> */
.L_x_99:
[----:B------:R-:W-:Y:S05]  /*7450*/  BSYNC B1 ;  /* 0x0000000000017941 */ /* 0x000fea0003800000 */
.L_x_98:
        /* <DEDUP_REMOVED lines=9> */
.L_x_101:
[----:B------:R-:W-:Y:S05]  /*74f0*/  BSYNC B1 ;  /* 0x0000000000017941 */ /* 0x000fea0003800000 */
.L_x_100:
        /* <DEDUP_REMOVED lines=9> */
.L_x_103:
[----:B------:R-:W-:Y:S05]  /*7590*/  BSYNC B1 ;  /* 0x0000000000017941 */ /* 0x000fea0003800000 */
.L_x_102:
        /* <DEDUP_REMOVED lines=9> */
.L_x_105:
[----:B------:R-:W-:Y:S05]  /*7630*/  BSYNC B1 ;  /* 0x0000000000017941 */ /* 0x000fea0003800000 */
.L_x_104:
        /* <DEDUP_REMOVED lines=9> */
.L_x_107:
[----:B------:R-:W-:Y:S05]  /*76d0*/  BSYNC B1 ;  /* 0x0000000000017941 */ /* 0x000fea0003800000 */
.L_x_106:
        /* <DEDUP_REMOVED lines=9> */
.L_x_109:
[----:B------:R-:W-:Y:S05]  /*7770*/  BSYNC B1 ;  /* 0x0000000000017941 */ /* 0x000fea0003800000 */
.L_x_108:
        /* <DEDUP_REMOVED lines=9> */
.L_x_111:
[----:B------:R-:W-:Y:S05]  /*7810*/  BSYNC B1 ;  /* 0x0000000000017941 */ /* 0x000fea0003800000 */
.L_x_110:
        /* <DEDUP_REMOVED lines=9> */
.L_x_113:
[----:B------:R-:W-:Y:S05]  /*78b0*/  BSYNC B1 ;  /* 0x0000000000017941 */ /* 0x000fea0003800000 */
.L_x_112:
        /* <DEDUP_REMOVED lines=9> */
.L_x_115:
[----:B------:R-:W-:Y:S05]  /*7950*/  BSYNC B1 ;  /* 0x0000000000017941 */ /* 0x000fea0003800000 */
.L_x_114:
        /* <DEDUP_REMOVED lines=9> */
.L_x_117:
[----:B------:R-:W-:Y:S05]  /*79f0*/  BSYNC B1 ;  /* 0x0000000000017941 */ /* 0x000fea0003800000 */
.L_x_116:
        /* <DEDUP_REMOVED lines=9> */
.L_x_119:
[----:B------:R-:W-:Y:S05]  /*7a90*/  BSYNC B1 ;  /* 0x0000000000017941 */ /* 0x000fea0003800000 */
.L_x_118:
        /* <DEDUP_REMOVED lines=10> */
.L_x_121:
[----:B------:R-:W-:Y:S05]  /*7b40*/  BSYNC B1 ;  /* 0x0000000000017941 */ /* 0x000fea0003800000 */
.L_x_120:
        /* <DEDUP_REMOVED lines=10> */
.L_x_123:
[----:B------:R-:W-:Y:S05]  /*7bf0*/  BSYNC B1 ;  /* 0x0000000000017941 */ /* 0x000fea0003800000 */
.L_x_122:
        /* <DEDUP_REMOVED lines=9> */
.L_x_125:
[----:B------:R-:W-:Y:S05]  /*7c90*/  BSYNC B1 ;  /* 0x0000000000017941 */ /* 0x000fea0003800000 */
.L_x_124:
        /* <DEDUP_REMOVED lines=9> */
.L_x_127:
[----:B------:R-:W-:Y:S05]  /*7d30*/  BSYNC B1 ;  /* 0x0000000000017941 */ /* 0x000fea0003800000 */
.L_x_126:
        /* <DEDUP_REMOVED lines=10> */
.L_x_129:
[----:B------:R-:W-:Y:S05]  /*7de0*/  BSYNC B1 ;  /* 0x0000000000017941 */ /* 0x000fea0003800000 */
.L_x_128:
        /* <DEDUP_REMOVED lines=10> */
.L_x_131:
[----:B------:R-:W-:Y:S05]  /*7e90*/  BSYNC B1 ;  /* 0x0000000000017941 */ /* 0x000fea0003800000 */
.L_x_130:
        /* <DEDUP_REMOVED lines=9> */
.L_x_133:
[----:B------:R-:W-:Y:S05]  /*7f30*/  BSYNC B1 ;  /* 0x0000000000017941 */ /* 0x000fea0003800000 */
.L_x_132:
        /* <DEDUP_REMOVED lines=9> */
.L_x_135:
[----:B------:R-:W-:Y:S05]  /*7fd0*/  BSYNC B1 ;  /* 0x0000000000017941 */ /* 0x000fea0003800000 */
.L_x_134:
        /* <DEDUP_REMOVED lines=9> */
.L_x_137:
[----:B------:R-:W-:Y:S05]  /*8070*/  BSYNC B1 ;  /* 0x0000000000017941 */ /* 0x000fea0003800000 */
.L_x_136:
        /* <DEDUP_REMOVED lines=9> */
.L_x_139:
[----:B------:R-:W-:Y:S05]  /*8110*/  BSYNC B1 ;  /* 0x0000000000017941 */ /* 0x000fea0003800000 */
.L_x_138:
        /* <DEDUP_REMOVED lines=9> */
.L_x_141:
[----:B------:R-:W-:Y:S05]  /*81b0*/  BSYNC B1 ;  /* 0x0000000000017941 */ /* 0x000fea0003800000 */
.L_x_140:
        /* <DEDUP_REMOVED lines=9> */
.L_x_143:
[----:B------:R-:W-:Y:S05]  /*8250*/  BSYNC B1 ;  /* 0x0000000000017941 */ /* 0x000fea0003800000 */
.L_x_142:
        /* <DEDUP_REMOVED lines=9> */
.L_x_145:
[----:B------:R-:W-:Y:S05]  /*82f0*/  BSYNC B1 ;  /* 0x0000000000017941 */ /* 0x000fea0003800000 */
.L_x_144:
        /* <DEDUP_REMOVED lines=9> */
.L_x_147:
[----:B------:R-:W-:Y:S05]  /*8390*/  BSYNC B1 ;  /* 0x0000000000017941 */ /* 0x000fea0003800000 */
.L_x_146:
        /* <DEDUP_REMOVED lines=9> */
.L_x_149:
[----:B------:R-:W-:Y:S05]  /*8430*/  BSYNC B1 ;  /* 0x0000000000017941 */ /* 0x000fea0003800000 */
.L_x_148:
        /* <DEDUP_REMOVED lines=9> */
.L_x_151:
[----:B------:R-:W-:Y:S05]  /*84d0*/  BSYNC B1 ;  /* 0x0000000000017941 */ /* 0x000fea0003800000 */
.L_x_150:
        /* <DEDUP_REMOVED lines=10> */
.L_x_153:
[----:B------:R-:W-:Y:S05]  /*8580*/  BSYNC B1 ;  /* 0x0000000000017941 */ /* 0x000fea0003800000 */
.L_x_152:
        /* <DEDUP_REMOVED lines=10> */
.L_x_155:
[----:B------:R-:W-:Y:S05]  /*8630*/  BSYNC B1 ;  /* 0x0000000000017941 */ /* 0x000fea0003800000 */
.L_x_154:
        /* <DEDUP_REMOVED lines=9> */
.L_x_157:
[----:B------:R-:W-:Y:S05]  /*86d0*/  BSYNC B1 ;  /* 0x0000000000017941 */ /* 0x000fea0003800000 */
.L_x_156:
        /* <DEDUP_REMOVED lines=9> */
.L_x_159:
[----:B------:R-:W-:Y:S05]  /*8770*/  BSYNC B1 ;  /* 0x0000000000017941 */ /* 0x000fea0003800000 */
.L_x_158:
        /* <DEDUP_REMOVED lines=10> */
.L_x_161:
[----:B------:R-:W-:Y:S05]  /*8820*/  BSYNC B1 ;  /* 0x0000000000017941 */ /* 0x000fea0003800000 */
.L_x_160:
        /* <DEDUP_REMOVED lines=10> */
.L_x_163:
[----:B------:R-:W-:Y:S05]  /*88d0*/  BSYNC B1 ;  /* 0x0000000000017941 */ /* 0x000fea0003800000 */
.L_x_162:
        /* <DEDUP_REMOVED lines=9> */
.L_x_165:
[----:B------:R-:W-:Y:S05]  /*8970*/  BSYNC B1 ;  /* 0x0000000000017941 */ /* 0x000fea0003800000 */
.L_x_164:
        /* <DEDUP_REMOVED lines=9> */
.L_x_167:
[----:B------:R-:W-:Y:S05]  /*8a10*/  BSYNC B1 ;  /* 0x0000000000017941 */ /* 0x000fea0003800000 */
.L_x_166:
        /* <DEDUP_REMOVED lines=9> */
.L_x_169:
[----:B------:R-:W-:Y:S05]  /*8ab0*/  BSYNC B1 ;  /* 0x0000000000017941 */ /* 0x000fea0003800000 */
.L_x_168:
        /* <DEDUP_REMOVED lines=9> */
.L_x_171:
[----:B------:R-:W-:Y:S05]  /*8b50*/  BSYNC B1 ;  /* 0x0000000000017941 */ /* 0x000fea0003800000 */
.L_x_170:
        /* <DEDUP_REMOVED lines=9> */
.L_x_173:
[----:B------:R-:W-:Y:S05]  /*8bf0*/  BSYNC B1 ;  /* 0x0000000000017941 */ /* 0x000fea0003800000 */
.L_x_172:
        /* <DEDUP_REMOVED lines=9> */
.L_x_175:
[----:B------:R-:W-:Y:S05]  /*8c90*/  BSYNC B1 ;  /* 0x0000000000017941 */ /* 0x000fea0003800000 */
.L_x_174:
        /* <DEDUP_REMOVED lines=9> */
.L_x_177:
[----:B------:R-:W-:Y:S05]  /*8d30*/  BSYNC B1 ;  /* 0x0000000000017941 */ /* 0x000fea0003800000 */
.L_x_176:
        /* <DEDUP_REMOVED lines=9> */
.L_x_179:
[----:B------:R-:W-:Y:S05]  /*8dd0*/  BSYNC B1 ;  /* 0x0000000000017941 */ /* 0x000fea0003800000 */
.L_x_178:
        /* <DEDUP_REMOVED lines=9> */
.L_x_181:
[----:B------:R-:W-:Y:S05]  /*8e70*/  BSYNC B1 ;  /* 0x0000000000017941 */ /* 0x000fea0003800000 */
.L_x_180:
        /* <DEDUP_REMOVED lines=9> */
.L_x_183:
[----:B------:R-:W-:Y:S05]  /*8f10*/  BSYNC B1 ;  /* 0x0000000000017941 */ /* 0x000fea0003800000 */
.L_x_182:
[----:B------:R-:W-:Y:S05]  /*8f20*/  @!P0 BRA `(.L_x_184) ;  /* 0x0000001400c08947 */ /* 0x000fea0003800000 */
[----:B-----5:R-:W-:-:S04]  /*8f30*/  IMAD.U32 R120, R120, 0x10000, RZ ;  /* 0x0001000078787824 */ /* 0x020fc800078e00ff */
[----:B------:R-:W-:-:S04]  /*8f40*/  FMUL R120, R120, R105 ;  /* 0x0000006978787220 */ /* 0x000fc80000400000 */
[----:B------:R-:W-:-:S05]  /*8f50*/  FFMA R120, R31, R104, R120 ;  /* 0x000000681f787223 */ /* 0x000fca0000000078 */
[----:B------:R-:W-:-:S05]  /*8f60*/  F2FP.BF16.F32.PACK_AB R120, RZ, R120 ;  /* 0x00000078ff78723e */ /* 0x000fca00000010ff */
[----:B------:R0:W-:Y:S01]  /*8f70*/  STG.E.U16 desc[UR40][R10.64+0x92], R120 ;  /* 0x000092780a007986 */ /* 0x0001e2000c101528 */
[----:B------:R-:W-:Y:S05]  /*8f80*/  BRA `(.L_x_184) ;  /* 0x0000001400a87947 */ /* 0x000fea0003800000 */
.L_x_29:
[----:B------:R-:W-:Y:S01]  /*8f90*/  ULDC.64 UR4, c[0x0][0x5c0] ;  /* 0x0001700000047ab9 */ /* 0x000fe20000000a00 */
[-C--:B------:R-:W-:Y:S01]  /*8fa0*/  FMUL R96, R96, R104.reuse ;  /* 0x0000006860607220 */ /* 0x080fe20000400000 */
[----:B------:R-:W-:Y:S01]  /*8fb0*/  LEA R8, P2, R112, UR4, 0x1 ;  /* 0x0000000470087c11 */ /* 0x000fe2000f8408ff */
[----:B------:R-:W-:Y:S01]  /*8fc0*/  IMAD.SHL.U32 R23, R6, 0x10, RZ ;  /* 0x0000001006177824 */ /* 0x000fe200078e00ff */
[----:B------:R-:W-:Y:S01]  /*8fd0*/  ISETP.GT.AND P3, PT, R4, 0x1, PT ;  /* 0x000000010400780c */ /* 0x000fe20003f64270 */
[----:B------:R-:W-:Y:S01]  /*8fe0*/  FMUL R97, R97, R104 ;  /* 0x0000006861617220 */ /* 0x000fe20000400000 */
[----:B------:R-:W-:Y:S01]  /*8ff0*/  F2FP.BF16.F32.PACK_AB R96, RZ, R96 ;  /* 0x00000060ff60723e */ /* 0x000fe200000010ff */
[-C--:B------:R-:W-:Y:S01]  /*9000*/  FMUL R99, R99, R104.reuse ;  /* 0x0000006863637220 */ /* 0x080fe20000400000 */
[----:B------:R-:W-:Y:S01]  /*9010*/  LEA.HI.X R9, R112, UR5, R123, 0x1, P2 ;  /* 0x0000000570097c11 */ /* 0x000fe200090f0c7b */
[-C--:B------:R-:W-:Y:S01]  /*9020*/  FMUL R98, R98, R104.reuse ;  /* 0x0000006862627220 */ /* 0x080fe20000400000 */
[----:B------:R-:W-:Y:S01]  /*9030*/  ISETP.GT.AND P2, PT, R3, RZ, P3 ;  /* 0x000000ff0300720c */ /* 0x000fe20001f44270 */
[-C--:B------:R-:W-:Y:S01]  /*9040*/  FMUL R101, R101, R104.reuse ;  /* 0x0000006865657220 */ /* 0x080fe20000400000 */
[----:B------:R-:W-:Y:S01]  /*9050*/  SHF.L.U64.HI R5, R6, 0x4, R7 ;  /* 0x0000000406057819 */ /* 0x000fe20000010207 */
[----:B------:R-:W-:Y:S01]  /*9060*/  @P1 STG.E.U16 desc[UR40][R8.64], R96 ;  /* 0x0000006008001986 */ /* 0x000fe2000c101528 */
[----:B------:R-:W-:Y:S01]  /*9070*/  ISETP.GT.AND P1, PT, R3, 0x8, P3 ;  /* 0x000000080300780c */ /* 0x000fe20001f24270 */
[----:B------:R-:W-:Y:S01]  /*9080*/  FMUL R100, R100, R104 ;  /* 0x0000006864647220 */ /* 0x000fe20000400000 */
[----:B------:R-:W-:Y:S01]  /*9090*/  IADD3 R10, P4, R23, R8, RZ ;  /* 0x00000008170a7210 */ /* 0x000fe20007f9e0ff */
[-C--:B------:R-:W-:Y:S01]  /*90a0*/  FMUL R103, R103, R104.reuse ;  /* 0x0000006867677220 */ /* 0x080fe20000400000 */
[----:B------:R-:W-:Y:S01]  /*90b0*/  F2FP.BF16.F32.PACK_AB R97, RZ, R97 ;  /* 0x00000061ff61723e */ /* 0x000fe200000010ff */
[----:B------:R-:W-:Y:S01]  /*90c0*/  FMUL R102, R102, R104 ;  /* 0x0000006866667220 */ /* 0x000fe20000400000 */
[----:B------:R-:W-:Y:S01]  /*90d0*/  F2FP.BF16.F32.PACK_AB R99, RZ, R99 ;  /* 0x00000063ff63723e */ /* 0x000fe200000010ff */
[----:B------:R-:W-:Y:S01]  /*90e0*/  IMAD.X R11, R5, 0x1, R9, P4 ;  /* 0x00000001050b7824 */ /* 0x000fe200020e0609 */
[----:B------:R-:W-:Y:S01]  /*90f0*/  ISETP.GT.AND P5, PT, R3, 0x8, P0 ;  /* 0x000000080300780c */ /* 0x000fe200007a4270 */
[----:B------:R0:W-:Y:S01]  /*9100*/  @P2 STG.E.U16 desc[UR40][R8.64+0x2], R97 ;  /* 0x0000026108002986 */ /* 0x0001e2000c101528 */
[----:B------:R-:W-:Y:S01]  /*9110*/  F2FP.BF16.F32.PACK_AB R98, RZ, R98 ;  /* 0x00000062ff62723e */ /* 0x000fe200000010ff */
[----:B------:R-:W-:Y:S01]  /*9120*/  FMUL R88, R88, R104 ;  /* 0x0000006858587220 */ /* 0x000fe20000400000 */
[C---:B------:R-:W-:Y:S01]  /*9130*/  ISETP.GT.AND P2, PT, R4.reuse, 0x8, PT ;  /* 0x000000080400780c */ /* 0x040fe20003f44270 */
[----:B------:R-:W-:Y:S01]  /*9140*/  @P1 STG.E.U16 desc[UR40][R10.64+0x2], R99 ;  /* 0x000002630a001986 */ /* 0x000fe2000c101528 */
[----:B------:R-:W-:Y:S01]  /*9150*/  ISETP.GT.AND P1, PT, R4, 0x9, PT ;  /* 0x000000090400780c */ /* 0x000fe20003f24270 */
[----:B------:R-:W-:Y:S01]  /*9160*/  IMAD.WIDE.U32 R12, R6, 0xf0, R10 ;  /* 0x000000f0060c7825 */ /* 0x000fe200078e000a */
[----:B------:R-:W-:-:S03]  /*9170*/  F2FP.BF16.F32.PACK_AB R101, RZ, R101 ;  /* 0x00000065ff65723e */ /* 0x000fc600000010ff */
[-C--:B------:R-:W-:Y:S01]  /*9180*/  FMUL R89, R89, R104.reuse ;  /* 0x0000006859597220 */ /* 0x080fe20000400000 */
[C---:B------:R-:W-:Y:S01]  /*9190*/  ISETP.GT.AND P4, PT, R3.reuse, RZ, P1 ;  /* 0x000000ff0300720c */ /* 0x040fe20000f84270 */
[----:B------:R-:W-:Y:S01]  /*91a0*/  FMUL R90, R90, R104 ;  /* 0x000000685a5a7220 */ /* 0x000fe20000400000 */
[----:B------:R-:W-:Y:S01]  /*91b0*/  F2FP.BF16.F32.PACK_AB R100, RZ, R100 ;  /* 0x00000064ff64723e */ /* 0x000fe200000010ff */
[----:B------:R-:W-:Y:S01]  /*91c0*/  @P5 STG.E.U16 desc[UR40][R10.64], R98 ;  /* 0x000000620a005986 */ /* 0x000fe2000c101528 */
[----:B------:R-:W-:Y:S01]  /*91d0*/  ISETP.GT.AND P5, PT, R3, RZ, P2 ;  /* 0x000000ff0300720c */ /* 0x000fe200017a4270 */
[----:B0-----:R-:W-:Y:S01]  /*91e0*/  IMAD R97, R7, 0xf0, RZ ;  /* 0x000000f007617824 */ /* 0x001fe200078e02ff */
[----:B------:R-:W-:Y:S01]  /*91f0*/  F2FP.BF16.F32.PACK_AB R103, RZ, R103 ;  /* 0x00000067ff67723e */ /* 0x000fe200000010ff */
[----:B------:R-:W-:Y:S01]  /*9200*/  FMUL R91, R91, R104 ;  /* 0x000000685b5b7220 */ /* 0x000fe20000400000 */
[----:B------:R-:W-:Y:S01]  /*9210*/  F2FP.BF16.F32.PACK_AB R102, RZ, R102 ;  /* 0x00000066ff66723e */ /* 0x000fe200000010ff */
[----:B------:R-:W-:Y:S01]  /*9220*/  IMAD.IADD R13, R97, 0x1, R13 ;  /* 0x00000001610d7824 */ /* 0x000fe200078e020d */
[----:B------:R-:W-:Y:S01]  /*9230*/  F2FP.BF16.F32.PACK_AB R88, RZ, R88 ;  /* 0x00000058ff58723e */ /* 0x000fe200000010ff */
[-C--:B------:R-:W-:Y:S01]  /*9240*/  FMUL R92, R92, R104.reuse ;  /* 0x000000685c5c7220 */ /* 0x080fe20000400000 */
[----:B------:R-:W-:Y:S01]  /*9250*/  F2FP.BF16.F32.PACK_AB R89, RZ, R89 ;  /* 0x00000059ff59723e */ /* 0x000fe200000010ff */
[----:B------:R-:W-:Y:S01]  /*9260*/  @P4 STG.E.U16 desc[UR40][R8.64+0x12], R101 ;  /* 0x0000126508004986 */ /* 0x000fe2000c101528 */
[----:B------:R-:W-:Y:S01]  /*9270*/  ISETP.GT.AND P4, PT, R3, 0x8, P1 ;  /* 0x000000080300780c */ /* 0x000fe20000f84270 */
[----:B------:R-:W-:Y:S01]  /*9280*/  FMUL R93, R93, R104 ;  /* 0x000000685d5d7220 */ /* 0x000fe20000400000 */
[----:B------:R-:W-:Y:S01]  /*9290*/  F2FP.BF16.F32.PACK_AB R90, RZ, R90 ;  /* 0x0000005aff5a723e */ /* 0x000fe200000010ff */
[----:B------:R-:W-:Y:S01]  /*92a0*/  @P5 STG.E.U16 desc[UR40][R8.64+0x10], R100 ;  /* 0x0000106408005986 */ /* 0x000fe2000c101528 */
[----:B------:R-:W-:Y:S01]  /*92b0*/  ISETP.GT.AND P5, PT, R3, 0x8, P2 ;  /* 0x000000080300780c */ /* 0x000fe200017a4270 */
[-C--:B------:R-:W-:Y:S01]  /*92c0*/  FMUL R94, R94, R104.reuse ;  /* 0x000000685e5e7220 */ /* 0x080fe20000400000 */
[----:B------:R-:W-:Y:S01]  /*92d0*/  F2FP.BF16.F32.PACK_AB R91, RZ, R91 ;  /* 0x0000005bff5b723e */ /* 0x000fe200000010ff */
[----:B------:R-:W-:Y:S01]  /*92e0*/  FMUL R95, R95, R104 ;  /* 0x000000685f5f7220 */ /* 0x000fe20000400000 */
[----:B------:R-:W-:Y:S01]  /*92f0*/  F2FP.BF16.F32.PACK_AB R92, RZ, R92 ;  /* 0x0000005cff5c723e */ /* 0x000fe200000010ff */
[-C--:B------:R-:W-:Y:S01]  /*9300*/  FMUL R81, R81, R104.reuse ;  /* 0x0000006851517220 */ /* 0x080fe20000400000 */
[----:B------:R-:W-:Y:S01]  /*9310*/  F2FP.BF16.F32.PACK_AB R93, RZ, R93 ;  /* 0x0000005dff5d723e */ /* 0x000fe200000010ff */
[----:B------:R-:W-:Y:S01]  /*9320*/  FMUL R80, R80, R104 ;  /* 0x0000006850507220 */ /* 0x000fe20000400000 */
[----:B------:R-:W-:Y:S01]  /*9330*/  F2FP.BF16.F32.PACK_AB R94, RZ, R94 ;  /* 0x0000005eff5e723e */ /* 0x000fe200000010ff */
[----:B------:R-:W-:Y:S01]  /*9340*/  @P4 STG.E.U16 desc[UR40][R10.64+0x12], R103 ;  /* 0x000012670a004986 */ /* 0x000fe2000c101528 */
[C---:B------:R-:W-:Y:S01]  /*9350*/  ISETP.GT.AND P4, PT, R3.reuse, 0x80, P0 ;  /* 0x000000800300780c */ /* 0x040fe20000784270 */
[-C--:B------:R-:W-:Y:S01]  /*9360*/  FMUL R82, R82, R104.reuse ;  /* 0x0000006852527220 */ /* 0x080fe20000400000 */
[C---:B------:R-:W-:Y:S01]  /*9370*/  ISETP.GT.AND P0, PT, R3.reuse, 0x88, P0 ;  /* 0x000000880300780c */ /* 0x040fe20000704270 */
[----:B------:R-:W-:Y:S01]  /*9380*/  @P5 STG.E.U16 desc[UR40][R10.64+0x10], R102 ;  /* 0x000010660a005986 */ /* 0x000fe2000c101528 */
[----:B------:R-:W-:Y:S01]  /*9390*/  ISETP.GT.AND P5, PT, R3, 0x80, P3 ;  /* 0x000000800300780c */ /* 0x000fe20001fa4270 */
[-C--:B------:R-:W-:Y:S01]  /*93a0*/  FMUL R83, R83, R104.reuse ;  /* 0x0000006853537220 */ /* 0x080fe20000400000 */
[----:B------:R-:W-:Y:S01]  /*93b0*/  ISETP.GT.AND P3, PT, R3, 0x88, P3 ;  /* 0x000000880300780c */ /* 0x000fe20001f64270 */
[-C--:B------:R-:W-:Y:S01]  /*93c0*/  FMUL R84, R84, R104.reuse ;  /* 0x0000006854547220 */ /* 0x080fe20000400000 */
[----:B------:R-:W-:Y:S01]  /*93d0*/  F2FP.BF16.F32.PACK_AB R95, RZ, R95 ;  /* 0x0000005fff5f723e */ /* 0x000fe200000010ff */
[-C--:B------:R-:W-:Y:S01]  /*93e0*/  FMUL R85, R85, R104.reuse ;  /* 0x0000006855557220 */ /* 0x080fe20000400000 */
[----:B------:R-:W-:Y:S01]  /*93f0*/  F2FP.BF16.F32.PACK_AB R81, RZ, R81 ;  /* 0x00000051ff51723e */ /* 0x000fe200000010ff */
[----:B------:R-:W-:Y:S01]  /*9400*/  FMUL R86, R86, R104 ;  /* 0x0000006856567220 */ /* 0x000fe20000400000 */
[----:B------:R-:W-:Y:S01]  /*9410*/  F2FP.BF16.F32.PACK_AB R80, RZ, R80 ;  /* 0x00000050ff50723e */ /* 0x000fe200000010ff */
[----:B------:R0:W-:Y:S01]  /*9420*/  @P4 STG.E.U16 desc[UR40][R12.64], R88 ;  /* 0x000000580c004986 */ /* 0x0001e2000c101528 */
[----:B------:R-:W-:Y:S01]  /*9430*/  IADD3 R14, P4, R23, R12, RZ ;  /* 0x0000000c170e7210 */ /* 0x000fe20007f9e0ff */
[----:B------:R-:W-:Y:S01]  /*9440*/  FMUL R87, R87, R104 ;  /* 0x0000006857577220 */ /* 0x000fe20000400000 */
[----:B------:R-:W-:Y:S01]  /*9450*/  F2FP.BF16.F32.PACK_AB R82, RZ, R82 ;  /* 0x00000052ff52723e */ /* 0x000fe200000010ff */
[----:B------:R1:W-:Y:S01]  /*9460*/  @P5 STG.E.U16 desc[UR40][R12.64+0x2], R89 ;  /* 0x000002590c005986 */ /* 0x0003e2000c101528 */
[----:B------:R-:W-:Y:S01]  /*9470*/  ISETP.GT.AND P5, PT, R3, 0x80, P2 ;  /* 0x000000800300780c */ /* 0x000fe200017a4270 */
[----:B------:R-:W-:Y:S01]  /*9480*/  IMAD.X R15, R5, 0x1, R13, P4 ;  /* 0x00000001050f7824 */ /* 0x000fe200020e060d */
[C---:B------:R-:W-:Y:S01]  /*9490*/  ISETP.GT.AND P4, PT, R3.reuse, 0x80, P1 ;  /* 0x000000800300780c */ /* 0x040fe20000f84270 */
[----:B------:R-:W-:Y:S01]  /*94a0*/  FMUL R72, R72, R104 ;  /* 0x0000006848487220 */ /* 0x000fe20000400000 */
[----:B------:R-:W-:Y:S01]  /*94b0*/  ISETP.GT.AND P1, PT, R3, 0x88, P1 ;  /* 0x000000880300780c */ /* 0x000fe20000f24270 */
[----:B------:R-:W-:Y:S01]  /*94c0*/  IMAD.WIDE.U32 R6, R6, 0xf0, R10 ;  /* 0x000000f006067825 */ /* 0x000fe200078e000a */
[----:B------:R-:W-:Y:S01]  /*94d0*/  @P0 STG.E.U16 desc[UR40][R14.64], R90 ;  /* 0x0000005a0e000986 */ /* 0x000fe2000c101528 */
[----:B------:R-:W-:-:S02]  /*94e0*/  ISETP.GT.AND P0, PT, R4, 0x11, PT ;  /* 0x000000110400780c */ /* 0x000fc40003f04270 */
[----:B------:R-:W-:Y:S01]  /*94f0*/  FMUL R73, R73, R104 ;  /* 0x0000006849497220 */ /* 0x000fe20000400000 */
[----:B------:R-:W-:Y:S01]  /*9500*/  F2FP.BF16.F32.PACK_AB R83, RZ, R83 ;  /* 0x00000053ff53723e */ /* 0x000fe200000010ff */
[----:B------:R-:W-:Y:S01]  /*9510*/  IMAD.IADD R7, R97, 0x1, R7 ;  /* 0x0000000161077824 */ /* 0x000fe200078e0207 */
[----:B------:R-:W-:Y:S01]  /*9520*/  F2FP.BF16.F32.PACK_AB R84, RZ, R84 ;  /* 0x00000054ff54723e */ /* 0x000fe200000010ff */
[----:B------:R-:W-:Y:S01]  /*9530*/  FMUL R74, R74, R104 ;  /* 0x000000684a4a7220 */ /* 0x000fe20000400000 */
[--C-:B------:R-:W-:Y:S01]  /*9540*/  @P5 IMAD.MOV.U32 R20, RZ, RZ, R12.reuse ;  /* 0x000000ffff145224 */ /* 0x100fe200078e000c */
[----:B------:R-:W-:Y:S01]  /*9550*/  F2FP.BF16.F32.PACK_AB R85, RZ, R85 ;  /* 0x00000055ff55723e */ /* 0x000fe200000010ff */
[--C-:B------:R-:W-:Y:S01]  /*9560*/  @P5 IMAD.MOV.U32 R21, RZ, RZ, R13.reuse ;  /* 0x000000ffff155224 */ /* 0x100fe200078e000d */
[----:B------:R-:W-:Y:S01]  /*9570*/  F2FP.BF16.F32.PACK_AB R86, RZ, R86 ;  /* 0x00000056ff56723e */ /* 0x000fe200000010ff */
[----:B0-----:R-:W-:Y:S01]  /*9580*/  @P4 IMAD.MOV.U32 R88, RZ, RZ, R12 ;  /* 0x000000ffff584224 */ /* 0x001fe200078e000c */
[----:B------:R-:W-:Y:S01]  /*9590*/  F2FP.BF16.F32.PACK_AB R87, RZ, R87 ;  /* 0x00000057ff57723e */ /* 0x000fe200000010ff */
[----:B-1----:R-:W-:Y:S01]  /*95a0*/  @P4 IMAD.MOV.U32 R89, RZ, RZ, R13 ;  /* 0x000000ffff594224 */ /* 0x002fe200078e000d */
[----:B------:R-:W-:Y:S01]  /*95b0*/  F2FP.BF16.F32.PACK_AB R72, RZ, R72 ;  /* 0x00000048ff48723e */ /* 0x000fe200000010ff */
[--C-:B------:R-:W-:Y:S01]  /*95c0*/  @P3 IMAD.MOV.U32 R12, RZ, RZ, R14.reuse ;  /* 0x000000ffff0c3224 */ /* 0x100fe200078e000e */
[----:B------:R-:W-:Y:S01]  /*95d0*/  F2FP.BF16.F32.PACK_AB R73, RZ, R73 ;  /* 0x00000049ff49723e */ /* 0x000fe200000010ff */
[--C-:B------:R-:W-:Y:S01]  /*95e0*/  @P3 IMAD.MOV.U32 R13, RZ, RZ, R15.reuse ;  /* 0x000000ffff0d3224 */ /* 0x100fe200078e000f */
[----:B------:R-:W-:Y:S01]  /*95f0*/  F2FP.BF16.F32.PACK_AB R74, RZ, R74 ;  /* 0x0000004aff4a723e */ /* 0x000fe200000010ff */
[-C--:B------:R-:W-:Y:S01]  /*9600*/  FMUL R75, R75, R104.reuse ;  /* 0x000000684b4b7220 */ /* 0x080fe20000400000 */
[-C--:B------:R-:W-:Y:S01]  /*9610*/  FMUL R76, R76, R104.reuse ;  /* 0x000000684c4c7220 */ /* 0x080fe20000400000 */
[-C--:B------:R-:W-:Y:S01]  /*9620*/  FMUL R77, R77, R104.reuse ;  /* 0x000000684d4d7220 */ /* 0x080fe20000400000 */
[----:B------:R0:W-:Y:S01]  /*9630*/  @P3 STG.E.U16 desc[UR40][R12.64+0x2], R91 ;  /* 0x0000025b0c003986 */ /* 0x0001e2000c101528 */
[----:B------:R-:W-:Y:S01]  /*9640*/  ISETP.GT.AND P3, PT, R3, 0x88, P2 ;  /* 0x000000880300780c */ /* 0x000fe20001764270 */
[-C--:B------:R-:W-:Y:S01]  /*9650*/  FMUL R79, R79, R104.reuse ;  /* 0x000000684f4f7220 */ /* 0x080fe20000400000 */
[----:B------:R-:W-:Y:S01]  /*9660*/  ISETP.GT.AND P2, PT, R4, 0x10, PT ;  /* 0x000000100400780c */ /* 0x000fe20003f44270 */
[----:B------:R-:W-:Y:S01]  /*9670*/  @P5 STG.E.U16 desc[UR40][R20.64+0x10], R92 ;  /* 0x0000105c14005986 */ /* 0x000fe2000c101528 */
[C---:B------:R-:W-:Y:S01]  /*9680*/  ISETP.GT.AND P5, PT, R3.reuse, RZ, P0 ;  /* 0x000000ff0300720c */ /* 0x040fe200007a4270 */
[-C--:B------:R-:W-:Y:S01]  /*9690*/  FMUL R78, R78, R104.reuse ;  /* 0x000000684e4e7220 */ /* 0x080fe20000400000 */
[----:B------:R-:W-:Y:S01]  /*96a0*/  F2FP.BF16.F32.PACK_AB R75, RZ, R75 ;  /* 0x0000004bff4b723e */ /* 0x000fe200000010ff */
[----:B------:R-:W-:Y:S01]  /*96b0*/  @P4 STG.E.U16 desc[UR40][R88.64+0x12], R93 ;  /* 0x0000125d58004986 */ /* 0x000fe2000c101528 */
[----:B------:R-:W-:Y:S01]  /*96c0*/  ISETP.GT.AND P4, PT, R3, RZ, P2 ;  /* 0x000000ff0300720c */ /* 0x000fe20001784270 */
[----:B------:R-:W-:Y:S01]  /*96d0*/  FMUL R64, R64, R104 ;  /* 0x0000006840407220 */ /* 0x000fe20000400000 */
[----:B------:R-:W-:Y:S01]  /*96e0*/  F2FP.BF16.F32.PACK_AB R76, RZ, R76 ;  /* 0x0000004cff4c723e */ /* 0x000fe200000010ff */
[----:B------:R-:W-:Y:S01]  /*96f0*/  FMUL R65, R65, R104 ;  /* 0x0000006841417220 */ /* 0x000fe20000400000 */
[----:B------:R-:W-:Y:S01]  /*9700*/  F2FP.BF16.F32.PACK_AB R77, RZ, R77 ;  /* 0x0000004dff4d723e */ /* 0x000fe200000010ff */
[----:B0-----:R-:W-:Y:S01]  /*9710*/  @P3 IMAD.MOV.U32 R12, RZ, RZ, R14 ;  /* 0x000000ffff0c3224 */ /* 0x001fe200078e000e */
[----:B------:R-:W-:Y:S01]  /*9720*/  F2FP.BF16.F32.PACK_AB R79, RZ, R79 ;  /* 0x0000004fff4f723e */ /* 0x000fe200000010ff */
[----:B------:R-:W-:Y:S01]  /*9730*/  @P3 IMAD.MOV.U32 R13, RZ, RZ, R15 ;  /* 0x000000ffff0d3224 */ /* 0x000fe200078e000f */
[----:B------:R-:W-:Y:S01]  /*9740*/  F2FP.BF16.F32.PACK_AB R78, RZ, R78 ;  /* 0x0000004eff4e723e */ /* 0x000fe200000010ff */
[-C--:B------:R-:W-:Y:S01]  /*9750*/  FMUL R67, R67, R104.reuse ;  /* 0x0000006843437220 */ /* 0x080fe20000400000 */
[----:B------:R-:W-:Y:S01]  /*9760*/  FMUL R66, R66, R104 ;  /* 0x0000006842427220 */ /* 0x000fe20000400000 */
[----:B------:R-:W-:Y:S01]  /*9770*/  F2FP.BF16.F32.PACK_AB R64, RZ, R64 ;  /* 0x00000040ff40723e */ /* 0x000fe200000010ff */
[----:B------:R0:W-:Y:S01]  /*9780*/  @P3 STG.E.U16 desc[UR40][R12.64+0x10], R94 ;  /* 0x0000105e0c003986 */ /* 0x0001e2000c101528 */
[----:B------:R-:W-:Y:S01]  /*9790*/  ISETP.GT.AND P3, PT, R3, 0x8, P2 ;  /* 0x000000080300780c */ /* 0x000fe20001764270 */
[-C--:B------:R-:W-:Y:S01]  /*97a0*/  FMUL R68, R68, R104.reuse ;  /* 0x0000006844447220 */ /* 0x080fe20000400000 */
[----:B------:R-:W-:Y:S01]  /*97b0*/  F2FP.BF16.F32.PACK_AB R65, RZ, R65 ;  /* 0x00000041ff41723e */ /* 0x000fe200000010ff */
[----:B------:R1:W-:Y:S01]  /*97c0*/  @P1 STG.E.U16 desc[UR40][R14.64+0x12], R95 ;  /* 0x0000125f0e001986 */ /* 0x0003e2000c101528 */
[----:B------:R-:W-:Y:S01]  /*97d0*/  ISETP.GT.AND P1, PT, R4, 0x18, PT ;  /* 0x000000180400780c */ /* 0x000fe20003f24270 */
[-C--:B------:R-:W-:Y:S01]  /*97e0*/  FMUL R69, R69, R104.reuse ;  /* 0x0000006845457220 */ /* 0x080fe20000400000 */
[----:B------:R-:W-:Y:S01]  /*97f0*/  F2FP.BF16.F32.PACK_AB R67, RZ, R67 ;  /* 0x00000043ff43723e */ /* 0x000fe200000010ff */
[----:B------:R1:W-:Y:S01]  /*9800*/  @P5 STG.E.U16 desc[UR40][R8.64+0x22], R81 ;  /* 0x0000225108005986 */ /* 0x0003e2000c101528 */
[C---:B------:R-:W-:Y:S01]  /*9810*/  ISETP.GT.AND P5, PT, R3.reuse, 0x8, P0 ;  /* 0x000000080300780c */ /* 0x040fe200007a4270 */
[----:B------:R-:W-:Y:S01]  /*9820*/  FMUL R70, R70, R104 ;  /* 0x0000006846467220 */ /* 0x000fe20000400000 */
[----:B------:R-:W-:Y:S01]  /*9830*/  F2FP.BF16.F32.PACK_AB R66, RZ, R66 ;  /* 0x00000042ff42723e */ /* 0x000fe200000010ff */
[----:B------:R1:W-:Y:S01]  /*9840*/  @P4 STG.E.U16 desc[UR40][R8.64+0x20], R80 ;  /* 0x0000205008004986 */ /* 0x0003e2000c101528 */
[----:B------:R-:W-:Y:S01]  /*9850*/  ISETP.GT.AND P4, PT, R3, RZ, P1 ;  /* 0x000000ff0300720c */ /* 0x000fe20000f84270 */
[----:B------:R-:W-:Y:S01]  /*9860*/  FMUL R71, R71, R104 ;  /* 0x0000006847477220 */ /* 0x000fe20000400000 */
[----:B------:R-:W-:Y:S01]  /*9870*/  F2FP.BF16.F32.PACK_AB R68, RZ, R68 ;  /* 0x00000044ff44723e */ /* 0x000fe200000010ff */
[----:B------:R1:W-:Y:S01]  /*9880*/  @P3 STG.E.U16 desc[UR40][R10.64+0x20], R82 ;  /* 0x000020520a003986 */ /* 0x0003e2000c101528 */
[----:B------:R-:W-:Y:S01]  /*9890*/  ISETP.GT.AND P3, PT, R4, 0x19, PT ;  /* 0x000000190400780c */ /* 0x000fe20003f64270 */
[-C--:B------:R-:W-:Y:S01]  /*98a0*/  FMUL R56, R56, R104.reuse ;  /* 0x0000006838387220 */ /* 0x080fe20000400000 */
[----:B------:R-:W-:Y:S01]  /*98b0*/  F2FP.BF16.F32.PACK_AB R69, RZ, R69 ;  /* 0x00000045ff45723e */ /* 0x000fe200000010ff */
[----:B------:R-:W-:Y:S01]  /*98c0*/  FMUL R57, R57, R104 ;  /* 0x0000006839397220 */ /* 0x000fe20000400000 */
[----:B------:R-:W-:Y:S01]  /*98d0*/  F2FP.BF16.F32.PACK_AB R70, RZ, R70 ;  /* 0x00000046ff46723e */ /* 0x000fe200000010ff */
[----:B------:R1:W-:Y:S01]  /*98e0*/  @P5 STG.E.U16 desc[UR40][R10.64+0x22], R83 ;  /* 0x000022530a005986 */ /* 0x0003e2000c101528 */
[C---:B------:R-:W-:Y:S01]  /*98f0*/  ISETP.GT.AND P5, PT, R3.reuse, RZ, P3 ;  /* 0x000000ff0300720c */ /* 0x040fe20001fa4270 */
[-C--:B------:R-:W-:Y:S01]  /*9900*/  FMUL R58, R58, R104.reuse ;  /* 0x000000683a3a7220 */ /* 0x080fe20000400000 */
[----:B------:R-:W-:Y:S01]  /*9910*/  F2FP.BF16.F32.PACK_AB R71, RZ, R71 ;  /* 0x00000047ff47723e */ /* 0x000fe200000010ff */
[----:B------:R1:W-:Y:S01]  /*9920*/  @P4 STG.E.U16 desc[UR40][R8.64+0x30], R84 ;  /* 0x0000305408004986 */ /* 0x0003e2000c101528 */
[----:B------:R-:W-:Y:S01]  /*9930*/  ISETP.GT.AND P4, PT, R3, 0x8, P1 ;  /* 0x000000080300780c */ /* 0x000fe20000f84270 */
[----:B------:R-:W-:Y:S01]  /*9940*/  FMUL R59, R59, R104 ;  /* 0x000000683b3b7220 */ /* 0x000fe20000400000 */
[----:B------:R-:W-:Y:S01]  /*9950*/  F2FP.BF16.F32.PACK_AB R56, RZ, R56 ;  /* 0x00000038ff38723e */ /* 0x000fe200000010ff */
[-C--:B------:R-:W-:Y:S01]  /*9960*/  FMUL R61, R61, R104.reuse ;  /* 0x000000683d3d7220 */ /* 0x080fe20000400000 */
[----:B------:R-:W-:Y:S01]  /*9970*/  F2FP.BF16.F32.PACK_AB R57, RZ, R57 ;  /* 0x00000039ff39723e */ /* 0x000fe200000010ff */
[----:B------:R-:W-:Y:S01]  /*9980*/  FMUL R60, R60, R104 ;  /* 0x000000683c3c7220 */ /* 0x000fe20000400000 */
[----:B------:R-:W-:Y:S01]  /*9990*/  F2FP.BF16.F32.PACK_AB R58, RZ, R58 ;  /* 0x0000003aff3a723e */ /* 0x000fe200000010ff */
[-C--:B------:R-:W-:Y:S01]  /*99a0*/  FMUL R62, R62, R104.reuse ;  /* 0x000000683e3e7220 */ /* 0x080fe20000400000 */
[----:B------:R-:W-:Y:S01]  /*99b0*/  F2FP.BF16.F32.PACK_AB R59, RZ, R59 ;  /* 0x0000003bff3b723e */ /* 0x000fe200000010ff */
[----:B------:R1:W-:Y:S01]  /*99c0*/  @P5 STG.E.U16 desc[UR40][R8.64+0x32], R85 ;  /* 0x0000325508005986 */ /* 0x0003e2000c101528 */
[----:B------:R-:W-:Y:S01]  /*99d0*/  ISETP.GT.AND P5, PT, R3, 0x8, P3 ;  /* 0x000000080300780c */ /* 0x000fe20001fa4270 */
[-C--:B------:R-:W-:Y:S01]  /*99e0*/  FMUL R63, R63, R104.reuse ;  /* 0x000000683f3f7220 */ /* 0x080fe20000400000 */
[----:B------:R-:W-:Y:S01]  /*99f0*/  F2FP.BF16.F32.PACK_AB R61, RZ, R61 ;  /* 0x0000003dff3d723e */ /* 0x000fe200000010ff */
[----:B------:R1:W-:Y:S01]  /*9a00*/  @P4 STG.E.U16 desc[UR40][R10.64+0x30], R86 ;  /* 0x000030560a004986 */ /* 0x0003e2000c101528 */
[C---:B------:R-:W-:Y:S01]  /*9a10*/  ISETP.GT.AND P4, PT, R3.reuse, 0x80, P2 ;  /* 0x000000800300780c */ /* 0x040fe20001784270 */
[-C--:B------:R-:W-:Y:S01]  /*9a20*/  FMUL R48, R48, R104.reuse ;  /* 0x0000006830307220 */ /* 0x080fe20000400000 */
[----:B------:R-:W-:Y:S01]  /*9a30*/  ISETP.GT.AND P2, PT, R3, 0x88, P2 ;  /* 0x000000880300780c */ /* 0x000fe20001744270 */
[----:B------:R-:W-:Y:S01]  /*9a40*/  FMUL R49, R49, R104 ;  /* 0x0000006831317220 */ /* 0x000fe20000400000 */
[----:B------:R-:W-:Y:S01]  /*9a50*/  F2FP.BF16.F32.PACK_AB R60, RZ, R60 ;  /* 0x0000003cff3c723e */ /* 0x000fe200000010ff */
[----:B------:R-:W-:Y:S01]  /*9a60*/  FMUL R51, R51, R104 ;  /* 0x0000006833337220 */ /* 0x000fe20000400000 */
[----:B------:R-:W-:Y:S01]  /*9a70*/  F2FP.BF16.F32.PACK_AB R62, RZ, R62 ;  /* 0x0000003eff3e723e */ /* 0x000fe200000010ff */
[----:B------:R-:W-:Y:S01]  /*9a80*/  FMUL R50, R50, R104 ;  /* 0x0000006832327220 */ /* 0x000fe20000400000 */
[----:B------:R-:W-:Y:S01]  /*9a90*/  F2FP.BF16.F32.PACK_AB R63, RZ, R63 ;  /* 0x0000003fff3f723e */ /* 0x000fe200000010ff */
[----:B------:R1:W-:Y:S01]  /*9aa0*/  @P5 STG.E.U16 desc[UR40][R10.64+0x32], R87 ;  /* 0x000032570a005986 */ /* 0x0003e2000c101528 */
[----:B0-----:R-:W-:Y:S01]  /*9ab0*/  IADD3 R12, P5, R23, R6, RZ ;  /* 0x00000006170c7210 */ /* 0x001fe20007fbe0ff */
[----:B------:R-:W-:Y:S01]  /*9ac0*/  FMUL R52, R52, R104 ;  /* 0x0000006834347220 */ /* 0x000fe20000400000 */
[----:B------:R-:W-:Y:S01]  /*9ad0*/  F2FP.BF16.F32.PACK_AB R48, RZ, R48 ;  /* 0x00000030ff30723e */ /* 0x000fe200000010ff */
[----:B------:R1:W-:Y:S01]  /*9ae0*/  @P4 STG.E.U16 desc[UR40][R6.64+0x20], R72 ;  /* 0x0000204806004986 */ /* 0x0003e2000c101528 */
[----:B------:R-:W-:Y:S01]  /*9af0*/  ISETP.GT.AND P4, PT, R3, 0x80, P0 ;  /* 0x000000800300780c */ /* 0x000fe20000784270 */
[----:B------:R-:W-:Y:S01]  /*9b00*/  IMAD.X R13, R5, 0x1, R7, P5 ;  /* 0x00000001050d7824 */ /* 0x000fe200028e0607 */
[----:B------:R-:W-:Y:S01]  /*9b10*/  ISETP.GT.AND P0, PT, R3, 0x88, P0 ;  /* 0x000000880300780c */ /* 0x000fe20000704270 */
[-C--:B------:R-:W-:Y:S01]  /*9b20*/  FMUL R53, R53, R104.reuse ;  /* 0x0000006835357220 */ /* 0x080fe20000400000 */
[----:B------:R-:W-:Y:S01]  /*9b30*/  F2FP.BF16.F32.PACK_AB R49, RZ, R49 ;  /* 0x00000031ff31723e */ /* 0x000fe200000010ff */
[-C--:B------:R-:W-:Y:S01]  /*9b40*/  FMUL R54, R54, R104.reuse ;  /* 0x0000006836367220 */ /* 0x080fe20000400000 */
[----:B------:R-:W-:Y:S01]  /*9b50*/  F2FP.BF16.F32.PACK_AB R51, RZ, R51 ;  /* 0x00000033ff33723e */ /* 0x000fe200000010ff */
[----:B------:R-:W-:Y:S01]  /*9b60*/  FMUL R55, R55, R104 ;  /* 0x0000006837377220 */ /* 0x000fe20000400000 */
[----:B------:R-:W-:Y:S01]  /*9b70*/  F2FP.BF16.F32.PACK_AB R50, RZ, R50 ;  /* 0x00000032ff32723e */ /* 0x000fe200000010ff */
[----:B------:R-:W-:Y:S01]  /*9b80*/  FMUL R40, R40, R104 ;  /* 0x0000006828287220 */ /* 0x000fe20000400000 */
[----:B------:R-:W-:Y:S01]  /*9b90*/  F2FP.BF16.F32.PACK_AB R52, RZ, R52 ;  /* 0x00000034ff34723e */ /* 0x000fe200000010ff */
[-C--:B------:R-:W-:Y:S01]  /*9ba0*/  FMUL R41, R41, R104.reuse ;  /* 0x0000006829297220 */ /* 0x080fe20000400000 */
[----:B------:R-:W-:Y:S01]  /*9bb0*/  F2FP.BF16.F32.PACK_AB R53, RZ, R53 ;  /* 0x00000035ff35723e */ /* 0x000fe200000010ff */
[----:B------:R1:W-:Y:S01]  /*9bc0*/  @P4 STG.E.U16 desc[UR40][R6.64+0x22], R73 ;  /* 0x0000224906004986 */ /* 0x0003e2000c101528 */
[C---:B------:R-:W-:Y:S01]  /*9bd0*/  ISETP.GT.AND P4, PT, R3.reuse, 0x80, P1 ;  /* 0x000000800300780c */ /* 0x040fe20000f84270 */
[-C--:B------:R-:W-:Y:S01]  /*9be0*/  FMUL R42, R42, R104.reuse ;  /* 0x000000682a2a7220 */ /* 0x080fe20000400000 */
[C---:B------:R-:W-:Y:S01]  /*9bf0*/  ISETP.GT.AND P1, PT, R3.reuse, 0x88, P1 ;  /* 0x000000880300780c */ /* 0x040fe20000f24270 */
[----:B------:R1:W-:Y:S01]  /*9c00*/  @P2 STG.E.U16 desc[UR40][R12.64+0x20], R74 ;  /* 0x0000204a0c002986 */ /* 0x0003e2000c101528 */
[----:B------:R-:W-:Y:S01]  /*9c10*/  ISETP.GT.AND P2, PT, R3, 0x80, P3 ;  /* 0x000000800300780c */ /* 0x000fe20001f44270 */
[----:B------:R-:W-:Y:S01]  /*9c20*/  FMUL R43, R43, R104 ;  /* 0x000000682b2b7220 */ /* 0x000fe20000400000 */
[----:B------:R-:W-:Y:S01]  /*9c30*/  ISETP.GT.AND P3, PT, R3, 0x88, P3 ;  /* 0x000000880300780c */ /* 0x000fe20001f64270 */
[----:B------:R1:W-:Y:S01]  /*9c40*/  @P0 STG.E.U16 desc[UR40][R12.64+0x22], R75 ;  /* 0x0000224b0c000986 */ /* 0x0003e2000c101528 */
[----:B------:R-:W-:Y:S01]  /*9c50*/  F2FP.BF16.F32.PACK_AB R54, RZ, R54 ;  /* 0x00000036ff36723e */ /* 0x000fe200000010ff */
[-C--:B------:R-:W-:Y:S01]  /*9c60*/  FMUL R44, R44, R104.reuse ;  /* 0x000000682c2c7220 */ /* 0x080fe20000400000 */
[----:B------:R-:W-:Y:S01]  /*9c70*/  F2FP.BF16.F32.PACK_AB R55, RZ, R55 ;  /* 0x00000037ff37723e */ /* 0x000fe200000010ff */
[----:B------:R-:W-:Y:S01]  /*9c80*/  FMUL R45, R45, R104 ;  /* 0x000000682d2d7220 */ /* 0x000fe20000400000 */
[----:B------:R-:W-:Y:S01]  /*9c90*/  F2FP.BF16.F32.PACK_AB R40, RZ, R40 ;  /* 0x00000028ff28723e */ /* 0x000fe200000010ff */
[----:B------:R1:W-:Y:S01]  /*9ca0*/  @P4 STG.E.U16 desc[UR40][R6.64+0x30], R76 ;  /* 0x0000304c06004986 */ /* 0x0003e2000c101528 */
[----:B------:R-:W-:Y:S01]  /*9cb0*/  F2FP.BF16.F32.PACK_AB R41, RZ, R41 ;  /* 0x00000029ff29723e */ /* 0x000fe200000010ff */
[----:B------:R-:W-:Y:S01]  /*9cc0*/  FMUL R46, R46, R104 ;  /* 0x000000682e2e7220 */ /* 0x000fe20000400000 */
[----:B------:R-:W-:Y:S01]  /*9cd0*/  F2FP.BF16.F32.PACK_AB R42, RZ, R42 ;  /* 0x0000002aff2a723e */ /* 0x000fe200000010ff */
[----:B------:R1:W-:Y:S01]  /*9ce0*/  @P2 STG.E.U16 desc[UR40][R6.64+0x32], R77 ;  /* 0x0000324d06002986 */ /* 0x0003e2000c101528 */
[C---:B------:R-:W-:Y:S01]  /*9cf0*/  ISETP.GT.AND P2, PT, R4.reuse, 0x21, PT ;  /* 0x000000210400780c */ /* 0x040fe20003f44270 */
[-C--:B------:R-:W-:Y:S01]  /*9d00*/  FMUL R47, R47, R104.reuse ;  /* 0x000000682f2f7220 */ /* 0x080fe20000400000 */
[----:B------:R-:W-:Y:S01]  /*9d10*/  F2FP.BF16.F32.PACK_AB R43, RZ, R43 ;  /* 0x0000002bff2b723e */ /* 0x000fe200000010ff */
[----:B------:R1:W-:Y:S01]  /*9d20*/  @P3 STG.E.U16 desc[UR40][R12.64+0x32], R79 ;  /* 0x0000324f0c003986 */ /* 0x0003e2000c101528 */
[----:B------:R-:W-:Y:S01]  /*9d30*/  ISETP.GT.AND P3, PT, R4, 0x20, PT ;  /* 0x000000200400780c */ /* 0x000fe20003f64270 */
[-C--:B------:R-:W-:Y:S01]  /*9d40*/  FMUL R32, R32, R104.reuse ;  /* 0x0000006820207220 */ /* 0x080fe20000400000 */
[C---:B------:R-:W-:Y:S01]  /*9d50*/  ISETP.GT.AND P4, PT, R3.reuse, RZ, P2 ;  /* 0x000000ff0300720c */ /* 0x040fe20001784270 */
[----:B------:R1:W-:Y:S01]  /*9d60*/  @P1 STG.E.U16 desc[UR40][R12.64+0x30], R78 ;  /* 0x0000304e0c001986 */ /* 0x0003e2000c101528 */
[----:B------:R-:W-:Y:S01]  /*9d70*/  ISETP.GT.AND P0, PT, R3, RZ, P3 ;  /* 0x000000ff0300720c */ /* 0x000fe20001f04270 */
[-C--:B------:R-:W-:Y:S01]  /*9d80*/  FMUL R33, R33, R104.reuse ;  /* 0x0000006821217220 */ /* 0x080fe20000400000 */
[C---:B------:R-:W-:Y:S01]  /*9d90*/  ISETP.GT.AND P1, PT, R3.reuse, 0x8, P2 ;  /* 0x000000080300780c */ /* 0x040fe20001724270 */
[-C--:B------:R-:W-:Y:S01]  /*9da0*/  FMUL R34, R34, R104.reuse ;  /* 0x0000006822227220 */ /* 0x080fe20000400000 */
[----:B------:R-:W-:Y:S01]  /*9db0*/  ISETP.GT.AND P5, PT, R3, 0x8, P3 ;  /* 0x000000080300780c */ /* 0x000fe20001fa4270 */
[----:B------:R-:W-:Y:S01]  /*9dc0*/  FMUL R35, R35, R104 ;  /* 0x0000006823237220 */ /* 0x000fe20000400000 */
        /* <DEDUP_REMOVED lines=15> */
[----:B------:R-:W-:Y:S01]  /*9ec0*/  FMUL R24, R24, R104 ;  /* 0x0000006818187220 */ /* 0x000fe20000400000 */
[----:B------:R-:W-:Y:S01]  /*9ed0*/  F2FP.BF16.F32.PACK_AB R34, RZ, R34 ;  /* 0x00000022ff22723e */ /* 0x000fe200000010ff */
[----:B------:R1:W-:Y:S01]  /*9ee0*/  @P5 STG.E.U16 desc[UR40][R10.64+0x40], R66 ;  /* 0x000040420a005986 */ /* 0x0003e2000c101528 */
[----:B------:R-:W-:Y:S01]  /*9ef0*/  ISETP.GT.AND P5, PT, R3, RZ, P0 ;  /* 0x000000ff0300720c */ /* 0x000fe200007a4270 */
[-C--:B------:R-:W-:Y:S01]  /*9f00*/  FMUL R25, R25, R104.reuse ;  /* 0x0000006819197220 */ /* 0x080fe20000400000 */
[----:B------:R-:W-:Y:S01]  /*9f10*/  ISETP.GT.AND P4, PT, R3, RZ, P1 ;  /* 0x000000ff0300720c */ /* 0x000fe20000f84270 */
        /* <DEDUP_REMOVED lines=12> */
[----:B------:R-:W-:Y:S01]  /*9fe0*/  FMUL R31, R31, R104 ;  /* 0x000000681f1f7220 */ /* 0x000fe20000400000 */
[----:B------:R-:W-:Y:S01]  /*9ff0*/  F2FP.BF16.F32.PACK_AB R24, RZ, R24 ;  /* 0x00000018ff18723e */ /* 0x000fe200000010ff */
[----:B------:R1:W-:Y:S01]  /*a000*/  @P4 STG.E.U16 desc[UR40][R8.64+0x52], R69 ;  /* 0x0000524508004986 */ /* 0x0003e2000c101528 */
[----:B------:R-:W-:-:S02]  /*a010*/  ISETP.GT.AND P4, PT, R3, 0x8, P1 ;  /* 0x000000080300780c */ /* 0x000fc40000f84270 */
[----:B------:R-:W-:Y:S02]  /*a020*/  F2FP.BF16.F32.PACK_AB R25, RZ, R25 ;  /* 0x00000019ff19723e */ /* 0x000fe400000010ff */
[----:B------:R-:W-:Y:S02]  /*a030*/  F2FP.BF16.F32.PACK_AB R26, RZ, R26 ;  /* 0x0000001aff1a723e */ /* 0x000fe400000010ff */
[----:B------:R-:W-:Y:S02]  /*a040*/  F2FP.BF16.F32.PACK_AB R27, RZ, R27 ;  /* 0x0000001bff1b723e */ /* 0x000fe400000010ff */
[----:B------:R-:W-:Y:S01]  /*a050*/  F2FP.BF16.F32.PACK_AB R28, RZ, R28 ;  /* 0x0000001cff1c723e */ /* 0x000fe200000010ff */
[----:B------:R1:W-:Y:S01]  /*a060*/  @P5 STG.E.U16 desc[UR40][R10.64+0x50], R70 ;  /* 0x000050460a005986 */ /* 0x0003e2000c101528 */
[C---:B------:R-:W-:Y:S02]  /*a070*/  ISETP.GT.AND P5, PT, R3.reuse, 0x80, P3 ;  /* 0x000000800300780c */ /* 0x040fe40001fa4270 */
[C---:B------:R-:W-:Y:S01]  /*a080*/  ISETP.GT.AND P3, PT, R3.reuse, 0x88, P3 ;  /* 0x000000880300780c */ /* 0x040fe20001f64270 */
[----:B------:R1:W-:Y:S01]  /*a090*/  @P4 STG.E.U16 desc[UR40][R10.64+0x52], R71 ;  /* 0x000052470a004986 */ /* 0x0003e2000c101528 */
[----:B------:R-:W-:-:S02]  /*a0a0*/  ISETP.GT.AND P4, PT, R3, 0x80, P2 ;  /* 0x000000800300780c */ /* 0x000fc40001784270 */
[C---:B------:R-:W-:Y:S02]  /*a0b0*/  ISETP.GT.AND P2, PT, R3.reuse, 0x88, P2 ;  /* 0x000000880300780c */ /* 0x040fe40001744270 */
[----:B------:R-:W-:Y:S02]  /*a0c0*/  F2FP.BF16.F32.PACK_AB R29, RZ, R29 ;  /* 0x0000001dff1d723e */ /* 0x000fe400000010ff */
[----:B------:R-:W-:Y:S02]  /*a0d0*/  F2FP.BF16.F32.PACK_AB R30, RZ, R30 ;  /* 0x0000001eff1e723e */ /* 0x000fe400000010ff */
[----:B------:R-:W-:Y:S01]  /*a0e0*/  F2FP.BF16.F32.PACK_AB R31, RZ, R31 ;  /* 0x0000001fff1f723e */ /* 0x000fe200000010ff */
[----:B------:R1:W-:Y:S04]  /*a0f0*/  @P5 STG.E.U16 desc[UR40][R6.64+0x40], R56 ;  /* 0x0000403806005986 */ /* 0x0003e8000c101528 */
[----:B------:R1:W-:Y:S01]  /*a100*/  @P4 STG.E.U16 desc[UR40][R6.64+0x42], R57 ;  /* 0x0000423906004986 */ /* 0x0003e2000c101528 */
[----:B------:R-:W-:-:S02]  /*a110*/  ISETP.GT.AND P4, PT, R3, 0x80, P0 ;  /* 0x000000800300780c */ /* 0x000fc40000784270 */
[C---:B------:R-:W-:Y:S01]  /*a120*/  ISETP.GT.AND P0, PT, R3.reuse, 0x88, P0 ;  /* 0x000000880300780c */ /* 0x040fe20000704270 */
[----:B------:R1:W-:Y:S01]  /*a130*/  @P3 STG.E.U16 desc[UR40][R12.64+0x40], R58 ;  /* 0x0000403a0c003986 */ /* 0x0003e2000c101528 */
[C---:B------:R-:W-:Y:S02]  /*a140*/  ISETP.GT.AND P3, PT, R3.reuse, 0x80, P1 ;  /* 0x000000800300780c */ /* 0x040fe40000f64270 */
[----:B------:R-:W-:Y:S01]  /*a150*/  ISETP.GT.AND P1, PT, R3, 0x88, P1 ;  /* 0x000000880300780c */ /* 0x000fe20000f24270 */
[----:B------:R1:W-:Y:S01]  /*a160*/  @P2 STG.E.U16 desc[UR40][R12.64+0x42], R59 ;  /* 0x0000423b0c002986 */ /* 0x0003e2000c101528 */
[----:B------:R-:W-:-:S05]  /*a170*/  ISETP.GT.AND P2, PT, R4, 0x31, PT ;  /* 0x000000310400780c */ /* 0x000fca0003f44270 */
[----:B------:R1:W-:Y:S01]  /*a180*/  @P4 STG.E.U16 desc[UR40][R6.64+0x50], R60 ;  /* 0x0000503c06004986 */ /* 0x0003e2000c101528 */
[----:B------:R-:W-:-:S03]  /*a190*/  ISETP.GT.AND P4, PT, R3, RZ, P2 ;  /* 0x000000ff0300720c */ /* 0x000fc60001784270 */
[----:B------:R1:W-:Y:S01]  /*a1a0*/  @P3 STG.E.U16 desc[UR40][R6.64+0x52], R61 ;  /* 0x0000523d06003986 */ /* 0x0003e2000c101528 */
[----:B------:R-:W-:-:S03]  /*a1b0*/  ISETP.GT.AND P3, PT, R4, 0x30, PT ;  /* 0x000000300400780c */ /* 0x000fc60003f64270 */
[----:B------:R1:W-:Y:S01]  /*a1c0*/  @P0 STG.E.U16 desc[UR40][R12.64+0x50], R62 ;  /* 0x0000503e0c000986 */ /* 0x0003e2000c101528 */
[C---:B------:R-:W-:Y:S02]  /*a1d0*/  ISETP.GT.AND P0, PT, R3.reuse, RZ, P3 ;  /* 0x000000ff0300720c */ /* 0x040fe40001f04270 */
[C---:B------:R-:W-:Y:S01]  /*a1e0*/  ISETP.GT.AND P5, PT, R3.reuse, 0x8, P3 ;  /* 0x000000080300780c */ /* 0x040fe20001fa4270 */
[----:B------:R1:W-:Y:S01]  /*a1f0*/  @P1 STG.E.U16 desc[UR40][R12.64+0x52], R63 ;  /* 0x0000523f0c001986 */ /* 0x0003e2000c101528 */
[----:B------:R-:W-:-:S03]  /*a200*/  ISETP.GT.AND P1, PT, R3, 0x8, P2 ;  /* 0x000000080300780c */ /* 0x000fc60001724270 */
[----:B------:R1:W-:Y:S06]  /*a210*/  @P4 STG.E.U16 desc[UR40][R8.64+0x62], R49 ;  /* 0x0000623108004986 */ /* 0x0003ec000c101528 */
[----:B------:R1:W-:Y:S01]  /*a220*/  @P0 STG.E.U16 desc[UR40][R8.64+0x60], R48 ;  /* 0x0000603008000986 */ /* 0x0003e2000c101528 */
[----:B------:R-:W-:-:S03]  /*a230*/  ISETP.GT.AND P0, PT, R4, 0x38, PT ;  /* 0x000000380400780c */ /* 0x000fc60003f04270 */
[----:B------:R1:W-:Y:S01]  /*a240*/  @P1 STG.E.U16 desc[UR40][R10.64+0x62], R51 ;  /* 0x000062330a001986 */ /* 0x0003e2000c101528 */
[----:B------:R-:W-:-:S03]  /*a250*/  ISETP.GT.AND P1, PT, R4, 0x39, PT ;  /* 0x000000390400780c */ /* 0x000fc60003f24270 */
[----:B------:R1:W-:Y:S01]  /*a260*/  @P5 STG.E.U16 desc[UR40][R10.64+0x60], R50 ;  /* 0x000060320a005986 */ /* 0x0003e2000c101528 */
[C---:B------:R-:W-:Y:S02]  /*a270*/  ISETP.GT.AND P5, PT, R3.reuse, RZ, P0 ;  /* 0x000000ff0300720c */ /* 0x040fe400007a4270 */
[----:B------:R-:W-:-:S11]  /*a280*/  ISETP.GT.AND P4, PT, R3, RZ, P1 ;  /* 0x000000ff0300720c */ /* 0x000fd60000f84270 */
[----:B------:R1:W-:Y:S01]  /*a290*/  @P5 STG.E.U16 desc[UR40][R8.64+0x70], R52 ;  /* 0x0000703408005986 */ /* 0x0003e2000c101528 */
[----:B------:R-:W-:-:S03]  /*a2a0*/  ISETP.GT.AND P5, PT, R3, 0x8, P0 ;  /* 0x000000080300780c */ /* 0x000fc600007a4270 */
[----:B------:R1:W-:Y:S01]  /*a2b0*/  @P4 STG.E.U16 desc[UR40][R8.64+0x72], R53 ;  /* 0x0000723508004986 */ /* 0x0003e2000c101528 */
[----:B------:R-:W-:-:S09]  /*a2c0*/  ISETP.GT.AND P4, PT, R3, 0x8, P1 ;  /* 0x000000080300780c */ /* 0x000fd20000f84270 */
[----:B------:R1:W-:Y:S01]  /*a2d0*/  @P5 STG.E.U16 desc[UR40][R10.64+0x70], R54 ;  /* 0x000070360a005986 */ /* 0x0003e2000c101528 */
[C---:B------:R-:W-:Y:S02]  /*a2e0*/  ISETP.GT.AND P5, PT, R3.reuse, 0x80, P3 ;  /* 0x000000800300780c */ /* 0x040fe40001fa4270 */
[C---:B------:R-:W-:Y:S01]  /*a2f0*/  ISETP.GT.AND P3, PT, R3.reuse, 0x88, P3 ;  /* 0x000000880300780c */ /* 0x040fe20001f64270 */
[----:B------:R1:W-:Y:S01]  /*a300*/  @P4 STG.E.U16 desc[UR40][R10.64+0x72], R55 ;  /* 0x000072370a004986 */ /* 0x0003e2000c101528 */
[C---:B------:R-:W-:Y:S02]  /*a310*/  ISETP.GT.AND P4, PT, R3.reuse, 0x80, P2 ;  /* 0x000000800300780c */ /* 0x040fe40001784270 */
[----:B------:R-:W-:-:S07]  /*a320*/  ISETP.GT.AND P2, PT, R3, 0x88, P2 ;  /* 0x000000880300780c */ /* 0x000fce0001744270 */
[----:B------:R1:W-:Y:S04]  /*a330*/  @P5 STG.E.U16 desc[UR40][R6.64+0x60], R40 ;  /* 0x0000602806005986 */ /* 0x0003e8000c101528 */
[----:B------:R1:W-:Y:S01]  /*a340*/  @P4 STG.E.U16 desc[UR40][R6.64+0x62], R41 ;  /* 0x0000622906004986 */ /* 0x0003e2000c101528 */
[C---:B------:R-:W-:Y:S02]  /*a350*/  ISETP.GT.AND P4, PT, R3.reuse, 0x80, P0 ;  /* 0x000000800300780c */ /* 0x040fe40000784270 */
[C---:B------:R-:W-:Y:S01]  /*a360*/  ISETP.GT.AND P0, PT, R3.reuse, 0x88, P0 ;  /* 0x000000880300780c */ /* 0x040fe20000704270 */
[----:B------:R1:W-:Y:S01]  /*a370*/  @P3 STG.E.U16 desc[UR40][R12.64+0x60], R42 ;  /* 0x0000602a0c003986 */ /* 0x0003e2000c101528 */
[C---:B------:R-:W-:Y:S02]  /*a380*/  ISETP.GT.AND P3, PT, R3.reuse, 0x80, P1 ;  /* 0x000000800300780c */ /* 0x040fe40000f64270 */
[----:B------:R-:W-:Y:S01]  /*a390*/  ISETP.GT.AND P1, PT, R3, 0x88, P1 ;  /* 0x000000880300780c */ /* 0x000fe20000f24270 */
[----:B------:R1:W-:Y:S06]  /*a3a0*/  @P2 STG.E.U16 desc[UR40][R12.64+0x62], R43 ;  /* 0x0000622b0c002986 */ /* 0x0003ec000c101528 */
[----:B------:R1:W-:Y:S04]  /*a3b0*/  @P4 STG.E.U16 desc[UR40][R6.64+0x70], R44 ;  /* 0x0000702c06004986 */ /* 0x0003e8000c101528 */
[----:B------:R1:W-:Y:S01]  /*a3c0*/  @P3 STG.E.U16 desc[UR40][R6.64+0x72], R45 ;  /* 0x0000722d06003986 */ /* 0x0003e2000c101528 */
[----:B------:R-:W-:-:S03]  /*a3d0*/  ISETP.GT.AND P3, PT, R4, 0x40, PT ;  /* 0x000000400400780c */ /* 0x000fc60003f64270 */
[----:B------:R1:W-:Y:S01]  /*a3e0*/  @P0 STG.E.U16 desc[UR40][R12.64+0x70], R46 ;  /* 0x0000702e0c000986 */ /* 0x0003e2000c101528 */
[----:B------:R-:W-:Y:S02]  /*a3f0*/  ISETP.GT.AND P0, PT, R4, 0x41, PT ;  /* 0x000000410400780c */ /* 0x000fe40003f04270 */
[C---:B------:R-:W-:Y:S01]  /*a400*/  ISETP.GT.AND P4, PT, R3.reuse, 0x8, P3 ;  /* 0x000000080300780c */ /* 0x040fe20001f84270 */
[----:B------:R1:W-:Y:S01]  /*a410*/  @P1 STG.E.U16 desc[UR40][R12.64+0x72], R47 ;  /* 0x0000722f0c001986 */ /* 0x0003e2000c101528 */
[C---:B------:R-:W-:Y:S02]  /*a420*/  ISETP.GT.AND P1, PT, R3.reuse, RZ, P3 ;  /* 0x000000ff0300720c */ /* 0x040fe40001f24270 */
[C---:B------:R-:W-:Y:S02]  /*a430*/  ISETP.GT.AND P2, PT, R3.reuse, RZ, P0 ;  /* 0x000000ff0300720c */ /* 0x040fe40000744270 */
[----:B------:R-:W-:-:S09]  /*a440*/  ISETP.GT.AND P5, PT, R3, 0x8, P0 ;  /* 0x000000080300780c */ /* 0x000fd200007a4270 */
[----:B------:R1:W-:Y:S01]  /*a450*/  @P1 STG.E.U16 desc[UR40][R8.64+0x80], R32 ;  /* 0x0000802008001986 */ /* 0x0003e2000c101528 */
[----:B------:R-:W-:-:S03]  /*a460*/  ISETP.GT.AND P1, PT, R4, 0x48, PT ;  /* 0x000000480400780c */ /* 0x000fc60003f24270 */
[----:B------:R1:W-:Y:S01]  /*a470*/  @P2 STG.E.U16 desc[UR40][R8.64+0x82], R33 ;  /* 0x0000822108002986 */ /* 0x0003e2000c101528 */
[----:B------:R-:W-:-:S03]  /*a480*/  ISETP.GT.AND P2, PT, R4, 0x49, PT ;  /* 0x000000490400780c */ /* 0x000fc60003f44270 */
[----:B------:R1:W-:Y:S01]  /*a490*/  @P4 STG.E.U16 desc[UR40][R10.64+0x80], R34 ;  /* 0x000080220a004986 */ /* 0x0003e2000c101528 */
[----:B------:R-:W-:-:S03]  /*a4a0*/  ISETP.GT.AND P4, PT, R3, RZ, P2 ;  /* 0x000000ff0300720c */ /* 0x000fc60001784270 */
[----:B------:R1:W-:Y:S01]  /*a4b0*/  @P5 STG.E.U16 desc[UR40][R10.64+0x82], R35 ;  /* 0x000082230a005986 */ /* 0x0003e2000c101528 */
[----:B------:R-:W-:-:S09]  /*a4c0*/  ISETP.GT.AND P5, PT, R3, RZ, P1 ;  /* 0x000000ff0300720c */ /* 0x000fd20000fa4270 */
        /* <DEDUP_REMOVED lines=10> */
[----:B------:R1:W-:Y:S01]  /*a570*/  @P4 STG.E.U16 desc[UR40][R6.64+0x80], R24 ;  /* 0x0000801806004986 */ /* 0x0003e2000c101528 */
[C---:B------:R-:W-:Y:S02]  /*a580*/  ISETP.GT.AND P4, PT, R3.reuse, 0x80, P1 ;  /* 0x000000800300780c */ /* 0x040fe40000f84270 */
[C---:B------:R-:W-:Y:S01]  /*a590*/  ISETP.GT.AND P1, PT, R3.reuse, 0x88, P1 ;  /* 0x000000880300780c */ /* 0x040fe20000f24270 */
[----:B------:R1:W-:Y:S01]  /*a5a0*/  @P5 STG.E.U16 desc[UR40][R6.64+0x82], R25 ;  /* 0x0000821906005986 */ /* 0x0003e2000c101528 */
[C---:B------:R-:W-:Y:S02]  /*a5b0*/  ISETP.GT.AND P5, PT, R3.reuse, 0x80, P2 ;  /* 0x000000800300780c */ /* 0x040fe400017a4270 */
[----:B------:R-:W-:Y:S01]  /*a5c0*/  ISETP.GT.AND P2, PT, R3, 0x88, P2 ;  /* 0x000000880300780c */ /* 0x000fe20001744270 */
[----:B------:R1:W-:Y:S04]  /*a5d0*/  @P3 STG.E.U16 desc[UR40][R12.64+0x80], R26 ;  /* 0x0000801a0c003986 */ /* 0x0003e8000c101528 */
[----:B------:R1:W-:Y:S04]  /*a5e0*/  @P0 STG.E.U16 desc[UR40][R12.64+0x82], R27 ;  /* 0x0000821b0c000986 */ /* 0x0003e8000c101528 */
[----:B------:R1:W-:Y:S04]  /*a5f0*/  @P4 STG.E.U16 desc[UR40][R6.64+0x90], R28 ;  /* 0x0000901c06004986 */ /* 0x0003e8000c101528 */
[----:B------:R1:W-:Y:S04]  /*a600*/  @P5 STG.E.U16 desc[UR40][R6.64+0x92], R29 ;  /* 0x0000921d06005986 */ /* 0x0003e8000c101528 */
[----:B------:R1:W-:Y:S04]  /*a610*/  @P1 STG.E.U16 desc[UR40][R12.64+0x90], R30 ;  /* 0x0000901e0c001986 */ /* 0x0003e8000c101528 */
[----:B------:R1:W-:Y:S02]  /*a620*/  @P2 STG.E.U16 desc[UR40][R12.64+0x92], R31 ;  /* 0x0000921f0c002986 */ /* 0x0003e4000c101528 */
.L_x_184:
[----:B------:R-:W-:Y:S05]  /*a630*/  BSYNC B0 ;  /* 0x0000000000007941 */ /* 0x000fea0003800000 */
.L_x_28:
[----:B------:R-:W-:Y:S01]  /*a640*/  ULDC UR4, c[0x0][0xc] ;  /* 0x0000030000047ab9 */ /* 0x000fe20000000800 */
[----:B------:R-:W-:Y:S01]  /*a650*/  ULDC UR5, c[0x0][0x10] ;  /* 0x0000040000057ab9 */ /* 0x000fe20000000800 */
[----:B------:R-:W2:Y:S01]  /*a660*/  LDC R3, c[0x0][0x14] ;  /* 0x00000500ff037b82 */ /* 0x000ea20000000800 */
[----:B------:R-:W-:Y:S01]  /*a670*/  UIMAD.WIDE.U32 UR4, UR4, UR5, URZ ;  /* 0x00000005040472a5 */ /* 0x000fe2000f8e003f */
[----:B------:R-:W-:Y:S02]  /*a680*/  IMAD.MOV.U32 R107, RZ, RZ, -0x1 ;  /* 0xffffffffff6b7424 */ /* 0x000fe400078e00ff */
[----:B------:R-:W-:-:S03]  /*a690*/  IMAD.MOV.U32 R23, RZ, RZ, -0x1 ;  /* 0xffffffffff177424 */ /* 0x000fc600078e00ff */
[----:B--2---:R-:W-:-:S04]  /*a6a0*/  IMAD.WIDE.U32 R16, R3, UR4, R16 ;  /* 0x0000000403107c25 */ /* 0x004fc8000f8e0010 */
[----:B------:R-:W-:Y:S01]  /*a6b0*/  IMAD R3, R3, UR5, RZ ;  /* 0x0000000503037c24 */ /* 0x000fe2000f8e02ff */
[----:B------:R-:W-:Y:S02]  /*a6c0*/  ULDC.64 UR4, c[0x0][0x650] ;  /* 0x0001940000047ab9 */ /* 0x000fe40000000a00 */
[----:B------:R-:W-:Y:S01]  /*a6d0*/  ISETP.GE.U32.AND P0, PT, R16, UR4, PT ;  /* 0x0000000410007c0c */ /* 0x000fe2000bf06070 */
[--C-:B------:R-:W-:Y:S01]  /*a6e0*/  IMAD.IADD R17, R17, 0x1, R3.reuse ;  /* 0x0000000111117824 */ /* 0x100fe200078e0203 */
[----:B------:R-:W-:-:S04]  /*a6f0*/  PRMT R3, RZ, 0x7610, R3 ;  /* 0x00007610ff037816 */ /* 0x000fc80000000003 */
[----:B------:R-:W-:-:S13]  /*a700*/  ISETP.GE.U32.AND.EX P0, PT, R17, UR5, PT, P0 ;  /* 0x0000000511007c0c */ /* 0x000fda000bf06100 */
[----:B------:R-:W-:Y:S05]  /*a710*/  @P0 BRA `(.L_x_185) ;  /* 0x0000000400640947 */ /* 0x000fea0003800000 */
[----:B-1-3--:R-:W1:Y:S01]  /*a720*/  S2R R12, SR_CTAID.X ;  /* 0x00000000000c7919 */ /* 0x00ae620000002500 */
[----:B0-----:R-:W0:Y:S01]  /*a730*/  LDC.64 R10, c[0x0][0x628] ;  /* 0x00018a00ff0a7b82 */ /* 0x001e220000000a00 */
[----:B------:R-:W-:Y:S01]  /*a740*/  ULDC UR4, c[0x0][0x150] ;  /* 0x0000540000047ab9 */ /* 0x000fe20000000800 */
[----:B------:R-:W-:Y:S01]  /*a750*/  IMAD.MOV.U32 R8, RZ, RZ, R16 ;  /* 0x000000ffff087224 */ /* 0x000fe200078e0010 */
[----:B------:R-:W2:Y:S01]  /*a760*/  S2R R24, SR_CTAID.Y ;  /* 0x0000000000187919 */ /* 0x000ea20000002600 */
[----:B------:R-:W-:-:S04]  /*a770*/  IMAD.MOV.U32 R9, RZ, RZ, R17 ;  /* 0x000000ffff097224 */ /* 0x000fc800078e0011 */
[----:B------:R-:W3:Y:S08]  /*a780*/  LDC R21, c[0x0][0x144] ;  /* 0x00005100ff157b82 */ /* 0x000ef00000000800 */
[----:B------:R-:W2:Y:S08]  /*a790*/  LDC R0, c[0x0][0x630] ;  /* 0x00018c00ff007b82 */ /* 0x000eb00000000800 */
[----:B----4-:R-:W4:Y:S01]  /*a7a0*/  LDC.64 R14, c[0x0][0x620] ;  /* 0x00018800ff0e7b82 */ /* 0x010f220000000a00 */
[----:B0-----:R-:W-:-:S04]  /*a7b0*/  ISETP.NE.U32.AND P0, PT, R10, RZ, PT ;  /* 0x000000ff0a00720c */ /* 0x001fc80003f05070 */
[----:B------:R-:W-:Y:S02]  /*a7c0*/  ISETP.NE.AND.EX P0, PT, R11, RZ, PT, P0 ;  /* 0x000000ff0b00720c */ /* 0x000fe40003f05300 */
[----:B-1----:R-:W-:-:S05]  /*a7d0*/  I2FP.F32.U32 R3, R12 ;  /* 0x0000000c00037245 */ /* 0x002fca0000201000 */
[----:B------:R-:W-:-:S04]  /*a7e0*/  FMUL R3, R3, UR4 ;  /* 0x0000000403037c20 */ /* 0x000fc80008400000 */
[----:B------:R0:W1:Y:S02]  /*a7f0*/  F2I.U32.TRUNC.NTZ R20, R3 ;  /* 0x0000000300147305 */ /* 0x000064000020f000 */
[----:B--23--:R-:W-:Y:S05]  /*a800*/  @!P0 BRA `(.L_x_186) ;  /* 0x0000000000288947 */ /* 0x00cfea0003800000 */
[----:B0-----:R-:W0:Y:S02]  /*a810*/  LDC R3, c[0x0][0x634] ;  /* 0x00018d00ff037b82 */ /* 0x001e240000000800 */
        /* <DEDUP_REMOVED lines=9> */
.L_x_186:
[----:B------:R-:W2:Y:S01]  /*a8b0*/  LDC.64 R28, c[0x0][0x640] ;  /* 0x00019000ff1c7b82 */ /* 0x000ea20000000a00 */
[-CC-:B------:R-:W-:Y:S01]  /*a8c0*/  SHF.R.U64 R23, R8, R0.reuse, R9.reuse ;  /* 0x0000000008177219 */ /* 0x180fe20000001209 */
[----:B-1----:R-:W-:Y:S01]  /*a8d0*/  IMAD.MOV R20, RZ, RZ, -R20 ;  /* 0x000000ffff147224 */ /* 0x002fe200078e0a14 */
[----:B------:R-:W-:Y:S01]  /*a8e0*/  SHF.R.U32.HI R0, RZ, R0, R9 ;  /* 0x00000000ff007219 */ /* 0x000fe20000011609 */
[----:B------:R-:W-:Y:S01]  /*a8f0*/  ULDC UR4, c[0x0][0x154] ;  /* 0x0000550000047ab9 */ /* 0x000fe20000000800 */
[----:B0-----:R-:W-:Y:S01]  /*a900*/  IADD3 R3, P0, RZ, -R23, RZ ;  /* 0x80000017ff037210 */ /* 0x001fe20007f1e0ff */
[----:B------:R-:W-:Y:S02]  /*a910*/  IMAD R21, R21, R20, R12 ;  /* 0x0000001415157224 */ /* 0x000fe400078e020c */
[----:B------:R-:W0:Y:S01]  /*a920*/  LDC R6, c[0x0][0x618] ;  /* 0x00018600ff067b82 */ /* 0x000e220000000800 */
[----:B------:R-:W-:Y:S02]  /*a930*/  IMAD.MOV.U32 R7, RZ, RZ, 0x1 ;  /* 0x00000001ff077424 */ /* 0x000fe400078e00ff */
[----:B------:R-:W-:-:S04]  /*a940*/  IMAD.X R5, RZ, RZ, ~R0, P0 ;  /* 0x000000ffff057224 */ /* 0x000fc800000e0e00 */
[-C--:B----4-:R-:W-:Y:S01]  /*a950*/  IMAD R0, R5, R14.reuse, RZ ;  /* 0x0000000e05007224 */ /* 0x090fe200078e02ff */
[----:B------:R-:W1:Y:S01]  /*a960*/  LDC R8, c[0x0][0x608] ;  /* 0x00018200ff087b82 */ /* 0x000e620000000800 */
[----:B------:R-:W-:-:S04]  /*a970*/  IMAD.WIDE.U32 R4, R3, R14, R16 ;  /* 0x0000000e03047225 */ /* 0x000fc800078e0010 */
[----:B------:R-:W-:Y:S01]  /*a980*/  IMAD R3, R3, R15, R0 ;  /* 0x0000000f03037224 */ /* 0x000fe200078e0200 */
[----:B------:R-:W-:Y:S02]  /*a990*/  I2FP.F32.U32 R0, R24 ;  /* 0x0000001800007245 */ /* 0x000fe40000201000 */
[----:B------:R-:W3:Y:S01]  /*a9a0*/  LDC R26, c[0x0][0x658] ;  /* 0x00019600ff1a7b82 */ /* 0x000ee20000000800 */
[----:B------:R-:W-:Y:S01]  /*a9b0*/  IMAD.IADD R3, R5, 0x1, R3 ;  /* 0x0000000105037824 */ /* 0x000fe200078e0203 */
[----:B--2---:R-:W-:Y:S01]  /*a9c0*/  ISETP.NE.U32.AND P0, PT, R28, RZ, PT ;  /* 0x000000ff1c00720c */ /* 0x004fe20003f05070 */
[----:B------:R-:W-:Y:S01]  /*a9d0*/  FMUL R0, R0, UR4 ;  /* 0x0000000400007c20 */ /* 0x000fe20008400000 */
[----:B------:R-:W-:Y:S02]  /*a9e0*/  IMAD.MOV.U32 R5, RZ, RZ, -0x1 ;  /* 0xffffffffff057424 */ /* 0x000fe400078e00ff */
[----:B------:R-:W-:Y:S01]  /*a9f0*/  ISETP.NE.AND.EX P0, PT, R29, RZ, PT, P0 ;  /* 0x000000ff1d00720c */ /* 0x000fe20003f05300 */
[----:B------:R2:W4:Y:S01]  /*aa00*/  F2I.U32.TRUNC.NTZ R13, R0 ;  /* 0x00000000000d7305 */ /* 0x000522000020f000 */
[----:B------:R-:W2:Y:S01]  /*aa10*/  LDC R15, c[0x0][0x148] ;  /* 0x00005200ff0f7b82 */ /* 0x000ea20000000800 */
[----:B0-----:R-:W-:-:S02]  /*aa20*/  SHF.R.U64 R12, R4, R6, R3 ;  /* 0x00000006040c7219 */ /* 0x001fc40000001203 */
[----:B------:R-:W-:-:S05]  /*aa30*/  SHF.R.U32.HI R3, RZ, R6, R3 ;  /* 0x00000006ff037219 */ /* 0x000fca0000011603 */
[----:B------:R-:W0:Y:S01]  /*aa40*/  LDC R20, c[0x0][0x600] ;  /* 0x00018000ff147b82 */ /* 0x000e220000000800 */
[-CC-:B-1----:R-:W-:Y:S02]  /*aa50*/  SHF.R.U64 R10, R12, R8.reuse, R3.reuse ;  /* 0x000000080c0a7219 */ /* 0x182fe40000001203 */
[----:B------:R-:W-:-:S05]  /*aa60*/  SHF.R.U32.HI R3, RZ, R8, R3 ;  /* 0x00000008ff037219 */ /* 0x000fca0000011603 */
[----:B------:R-:W1:Y:S01]  /*aa70*/  LDC R27, c[0x0][0x648] ;  /* 0x00019200ff1b7b82 */ /* 0x000e620000000800 */
[-C--:B---3--:R-:W-:Y:S02]  /*aa80*/  SHF.L.U32 R4, R5, R26.reuse, RZ ;  /* 0x0000001a05047219 */ /* 0x088fe400000006ff */
[-CC-:B------:R-:W-:Y:S02]  /*aa90*/  SHF.R.U64 R14, R10, R26.reuse, R3.reuse ;  /* 0x0000001a0a0e7219 */ /* 0x180fe40000001203 */
[----:B------:R-:W-:Y:S02]  /*aaa0*/  SHF.R.U32.HI R5, RZ, R26, R3 ;  /* 0x0000001aff057219 */ /* 0x000fe40000011603 */
[----:B------:R-:W-:Y:S01]  /*aab0*/  LOP3.LUT R25, RZ, R4, RZ, 0x33, !PT ;  /* 0x00000004ff197212 */ /* 0x000fe200078e33ff */
[----:B------:R-:W3:Y:S01]  /*aac0*/  LDC R30, c[0x0][0x638] ;  /* 0x00018e00ff1e7b82 */ /* 0x000ee20000000800 */
[----:B------:R-:W-:Y:S01]  /*aad0*/  SHF.L.U32 R26, R7, R26, RZ ;  /* 0x0000001a071a7219 */ /* 0x000fe200000006ff */
[----:B------:R-:W-:-:S06]  /*aae0*/  IMAD.MOV.U32 R4, RZ, RZ, R14 ;  /* 0x000000ffff047224 */ /* 0x000fcc00078e000e */
[----:B------:R-:W0:Y:S01]  /*aaf0*/  LDC R31, c[0x0][0x610] ;  /* 0x00018400ff1f7b82 */ /* 0x000e220000000800 */
[----:B----4-:R-:W-:Y:S05]  /*ab00*/  @!P0 BRA `(.L_x_187) ;  /* 0x0000000000288947 */ /* 0x010fea0003800000 */
[----:B------:R-:W4:Y:S02]  /*ab10*/  LDC R3, c[0x0][0x64c] ;  /* 0x00019300ff037b82 */ /* 0x000f240000000800 */
[----:B----4-:R-:W-:-:S05]  /*ab20*/  IADD3 R3, P0, R14, R3, RZ ;  /* 0x000000030e037210 */ /* 0x010fca0007f1e0ff */
        /* <DEDUP_REMOVED lines=8> */
.L_x_187:
[----:B------:R-:W-:Y:S01]  /*abb0*/  ISETP.NE.AND P0, PT, R2, 0x1, PT ;  /* 0x000000010200780c */ /* 0x000fe20003f05270 */
[----:B0-----:R-:W-:Y:S01]  /*abc0*/  VIADD R7, R20, 0xffffffff ;  /* 0xffffffff14077836 */ /* 0x001fe20000000000 */
[----:B-12---:R-:W-:Y:S01]  /*abd0*/  SHF.R.U64 R0, R4, R27, R5 ;  /* 0x0000001b04007219 */ /* 0x006fe20000001205 */
[----:B------:R-:W-:Y:S01]  /*abe0*/  IMAD.MOV R13, RZ, RZ, -R13 ;  /* 0x000000ffff0d7224 */ /* 0x000fe200078e0a0d */
[----:B------:R-:W-:Y:S01]  /*abf0*/  LOP3.LUT R5, R10, R25, RZ, 0xc0, !PT ;  /* 0x000000190a057212 */ /* 0x000fe200078ec0ff */
[----:B------:R-:W-:Y:S01]  /*ac00*/  IMAD.MOV.U32 R4, RZ, RZ, 0x1 ;  /* 0x00000001ff047424 */ /* 0x000fe200078e00ff */
[----:B------:R-:W-:Y:S01]  /*ac10*/  LOP3.LUT R12, R12, R7, RZ, 0xc0, !PT ;  /* 0x000000070c0c7212 */ /* 0x000fe200078ec0ff */
[----:B------:R-:W-:Y:S02]  /*ac20*/  IMAD.MOV R3, RZ, RZ, -R0 ;  /* 0x000000ffff037224 */ /* 0x000fe400078e0a00 */
[----:B------:R-:W-:Y:S02]  /*ac30*/  IMAD R0, R26, R0, R5 ;  /* 0x000000001a007224 */ /* 0x000fe400078e0205 */
[----:B---3--:R-:W-:-:S02]  /*ac40*/  IMAD R3, R3, R30, R14 ;  /* 0x0000001e03037224 */ /* 0x008fc400078e020e */
[----:B------:R-:W-:Y:S02]  /*ac50*/  @P0 IMAD R21, R15, R13, R24 ;  /* 0x0000000d0f150224 */ /* 0x000fe400078e0218 */
[----:B------:R-:W-:Y:S01]  /*ac60*/  IMAD R5, R3, R20, R12 ;  /* 0x0000001403057224 */ /* 0x000fe200078e020c */
[----:B------:R-:W-:Y:S01]  /*ac70*/  PRMT R3, R4, 0x7610, R3 ;  /* 0x0000761004037816 */ /* 0x000fe20000000003 */
[----:B------:R-:W-:-:S05]  /*ac80*/  IMAD R0, R0, R31, R21 ;  /* 0x0000001f00007224 */ /* 0x000fca00078e0215 */
[----:B------:R-:W-:Y:S02]  /*ac90*/  SEL R107, R5, R0, !P0 ;  /* 0x00000000056b7207 */ /* 0x000fe40004000000 */
[----:B------:R-:W-:-:S07]  /*aca0*/  SEL R0, R0, R5, !P0 ;  /* 0x0000000500007207 */ /* 0x000fce0004000000 */
.L_x_185:
[----:B------:R-:W-:Y:S01]  /*acb0*/  LOP3.LUT P0, RZ, R3, 0xff, RZ, 0xc0, !PT ;  /* 0x000000ff03ff7812 */ /* 0x000fe2000780c0ff */
[----:B------:R-:W-:-:S12]  /*acc0*/  IMAD.MOV.U32 R106, RZ, RZ, R0 ;  /* 0x000000ffff6a7224 */ /* 0x000fd800078e0000 */
[----:B------:R-:W-:Y:S05]  /*acd0*/  @P0 BRA `(.L_x_188) ;  /* 0xffffff60008c0947 */ /* 0x000fea000383ffff */
[----:B------:R-:W-:Y:S05]  /*ace0*/  EXIT ;  /* 0x000000000000794d */ /* 0x000fea0003800000 */
.L_x_3:
[----:B0-----:R-:W-:Y:S01]  /*acf0*/  ULDC.64 UR4, c[0x0][0x650] ;  /* 0x0001940000047ab9 */ /* 0x001fe20000000a00 */
        /* <DEDUP_REMOVED lines=25> */
.L_x_190:
[--C-:B------:R-:W-:Y:S01]  /*ae90*/  SHF.R.U64 R12, R10, R14, R11.reuse ;  /* 0x0000000e0a0c7219 */ /* 0x100fe2000000120b */
[----:B------:R-:W0:Y:S01]  /*aea0*/  LDC R22, c[0x0][0x618] ;  /* 0x00018600ff167b82 */ /* 0x000e220000000800 */
[----:B------:R-:W-:Y:S01]  /*aeb0*/  I2FP.F32.U32 R6, R4 ;  /* 0x0000000400067245 */ /* 0x000fe20000201000 */
[----:B------:R-:W-:Y:S01]  /*aec0*/  ULDC UR4, c[0x0][0x150] ;  /* 0x0000540000047ab9 */ /* 0x000fe20000000800 */
[----:B------:R-:W-:Y:S02]  /*aed0*/  SHF.R.U32.HI R5, RZ, R14, R11 ;  /* 0x0000000eff057219 */ /* 0x000fe4000001160b */
[----:B------:R-:W-:Y:S01]  /*aee0*/  IADD3 R9, P0, RZ, -R12, RZ ;  /* 0x8000000cff097210 */ /* 0x000fe20007f1e0ff */
[----:B------:R-:W-:Y:S01]  /*aef0*/  FMUL R11, R6, UR4 ;  /* 0x00000004060b7c20 */ /* 0x000fe20008400000 */
[----:B------:R-:W-:Y:S01]  /*af00*/  ULDC UR4, c[0x0][0x154] ;  /* 0x0000550000047ab9 */ /* 0x000fe20000000800 */
[----:B------:R-:W1:Y:S02]  /*af10*/  LDC.64 R24, c[0x0][0x640] ;  /* 0x00019000ff187b82 */ /* 0x000e640000000a00 */
[----:B------:R-:W-:-:S02]  /*af20*/  IMAD.X R5, RZ, RZ, ~R5, P0 ;  /* 0x000000ffff057224 */ /* 0x000fc400000e0e05 */
[----:B------:R-:W2:Y:S01]  /*af30*/  F2I.U32.TRUNC.NTZ R11, R11 ;  /* 0x0000000b000b7305 */ /* 0x000ea2000020f000 */
[----:B------:R-:W-:-:S03]  /*af40*/  IMAD.WIDE.U32 R6, R9, R20, R16 ;  /* 0x0000001409067225 */ /* 0x000fc600078e0010 */
[----:B------:R-:W3:Y:S01]  /*af50*/  LDC R13, c[0x0][0x144] ;  /* 0x00005100ff0d7b82 */ /* 0x000ee20000000800 */
[----:B------:R-:W-:-:S04]  /*af60*/  IMAD R8, R5, R20, RZ ;  /* 0x0000001405087224 */ /* 0x000fc800078e02ff */
[----:B------:R-:W-:Y:S02]  /*af70*/  IMAD R5, R9, R21, R8 ;  /* 0x0000001509057224 */ /* 0x000fe400078e0208 */
[----:B------:R-:W-:Y:S01]  /*af80*/  IMAD.MOV.U32 R8, RZ, RZ, -0x1 ;  /* 0xffffffffff087424 */ /* 0x000fe200078e00ff */
[----:B------:R-:W4:Y:S01]  /*af90*/  LDC R14, c[0x0][0x608] ;  /* 0x00018200ff0e7b82 */ /* 0x000f220000000800 */
[----:B------:R-:W-:Y:S01]  /*afa0*/  IMAD.IADD R5, R7, 0x1, R5 ;  /* 0x0000000107057824 */ /* 0x000fe200078e0205 */
[----:B------:R-:W-:-:S04]  /*afb0*/  I2FP.F32.U32 R7, R3 ;  /* 0x0000000300077245 */ /* 0x000fc80000201000 */
[-C--:B0-----:R-:W-:Y:S01]  /*afc0*/  SHF.R.U64 R10, R6, R22.reuse, R5 ;  /* 0x00000016060a7219 */ /* 0x081fe20000001205 */
[----:B--2---:R-:W-:Y:S01]  /*afd0*/  IMAD.MOV R6, RZ, RZ, -R11 ;  /* 0x000000ffff067224 */ /* 0x004fe200078e0a0b */
[----:B------:R-:W0:Y:S01]  /*afe0*/  LDC R9, c[0x0][0x658] ;  /* 0x00019600ff097b82 */ /* 0x000e220000000800 */
[----:B-1----:R-:W-:Y:S01]  /*aff0*/  ISETP.NE.U32.AND P0, PT, R24, RZ, PT ;  /* 0x000000ff1800720c */ /* 0x002fe20003f05070 */
[----:B------:R-:W-:Y:S01]  /*b000*/  FMUL R7, R7, UR4 ;  /* 0x0000000407077c20 */ /* 0x000fe20008400000 */
[----:B------:R-:W-:Y:S02]  /*b010*/  SHF.R.U32.HI R5, RZ, R22, R5 ;  /* 0x00000016ff057219 */ /* 0x000fe40000011605 */
[----:B------:R-:W-:-:S03]  /*b020*/  ISETP.NE.AND.EX P0, PT, R25, RZ, PT, P0 ;  /* 0x000000ff1900720c */ /* 0x000fc60003f05300 */
[----:B------:R-:W1:Y:S01]  /*b030*/  LDC R20, c[0x0][0x148] ;  /* 0x00005200ff147b82 */ /* 0x000e620000000800 */
[----:B---3--:R-:W-:Y:S02]  /*b040*/  IMAD R23, R13, R6, R4 ;  /* 0x000000060d177224 */ /* 0x008fe400078e0204 */
[----:B------:R-:W-:-:S05]  /*b050*/  IMAD.MOV.U32 R6, RZ, RZ, 0x1 ;  /* 0x00000001ff067424 */ /* 0x000fca00078e00ff */
[----:B------:R-:W2:Y:S01]  /*b060*/  LDC R21, c[0x0][0x600] ;  /* 0x00018000ff157b82 */ /* 0x000ea20000000800 */
[-CC-:B----4-:R-:W-:Y:S02]  /*b070*/  SHF.R.U64 R13, R10, R14.reuse, R5.reuse ;  /* 0x0000000e0a0d7219 */ /* 0x190fe40000001205 */
[----:B------:R-:W-:Y:S02]  /*b080*/  SHF.R.U32.HI R4, RZ, R14, R5 ;  /* 0x0000000eff047219 */ /* 0x000fe40000011605 */
[----:B------:R3:W4:Y:S03]  /*b090*/  F2I.U32.TRUNC.NTZ R14, R7 ;  /* 0x00000007000e7305 */ /* 0x000726000020f000 */
[----:B------:R-:W1:Y:S01]  /*b0a0*/  LDC R26, c[0x0][0x648] ;  /* 0x00019200ff1a7b82 */ /* 0x000e620000000800 */
[-C--:B0-----:R-:W-:Y:S02]  /*b0b0*/  SHF.R.U64 R15, R13, R9.reuse, R4 ;  /* 0x000000090d0f7219 */ /* 0x081fe40000001204 */
[----:B------:R-:W-:-:S02]  /*b0c0*/  SHF.L.U32 R8, R8, R9, RZ ;  /* 0x0000000908087219 */ /* 0x000fc400000006ff */
[-C--:B------:R-:W-:Y:S01]  /*b0d0*/  SHF.R.U32.HI R5, RZ, R9.reuse, R4 ;  /* 0x00000009ff057219 */ /* 0x080fe20000011604 */
[----:B------:R-:W-:Y:S01]  /*b0e0*/  IMAD.MOV.U32 R4, RZ, RZ, R15 ;  /* 0x000000ffff047224 */ /* 0x000fe200078e000f */
[----:B------:R-:W-:Y:S01]  /*b0f0*/  SHF.L.U32 R22, R6, R9, RZ ;  /* 0x0000000906167219 */ /* 0x000fe200000006ff */
[----:B------:R-:W0:Y:S01]  /*b100*/  LDC R27, c[0x0][0x638] ;  /* 0x00018e00ff1b7b82 */ /* 0x000e220000000800 */
[----:B------:R-:W-:-:S07]  /*b110*/  LOP3.LUT R28, RZ, R8, RZ, 0x33, !PT ;  /* 0x00000008ff1c7212 */ /* 0x000fce00078e33ff */
        /* <DEDUP_REMOVED lines=12> */
.L_x_191:
[----:B------:R-:W-:Y:S01]  /*b1e0*/  ISETP.NE.AND P0, PT, R2, 0x1, PT ;  /* 0x000000010200780c */ /* 0x000fe20003f05270 */
[----:B--2---:R-:W-:Y:S01]  /*b1f0*/  VIADD R7, R21, 0xffffffff ;  /* 0xffffffff15077836 */ /* 0x004fe20000000000 */
[----:B-1----:R-:W-:Y:S01]  /*b200*/  SHF.R.U64 R5, R4, R26, R5 ;  /* 0x0000001a04057219 */ /* 0x002fe20000001205 */
[----:B------:R-:W-:Y:S01]  /*b210*/  IMAD.MOV R14, RZ, RZ, -R14 ;  /* 0x000000ffff0e7224 */ /* 0x000fe200078e0a0e */
[----:B------:R-:W-:Y:S01]  /*b220*/  LOP3.LUT R4, R13, R28, RZ, 0xc0, !PT ;  /* 0x0000001c0d047212 */ /* 0x000fe200078ec0ff */
[----:B------:R-:W-:Y:S01]  /*b230*/  IMAD.MOV.U32 R8, RZ, RZ, R12 ;  /* 0x000000ffff087224 */ /* 0x000fe200078e000c */
[----:B------:R-:W-:Y:S01]  /*b240*/  LOP3.LUT R10, R10, R7, RZ, 0xc0, !PT ;  /* 0x000000070a0a7212 */ /* 0x000fe200078ec0ff */
[----:B------:R-:W-:Y:S02]  /*b250*/  IMAD.MOV R6, RZ, RZ, -R5 ;  /* 0x000000ffff067224 */ /* 0x000fe400078e0a05 */
[----:B------:R-:W-:-:S04]  /*b260*/  IMAD R4, R22, R5, R4 ;  /* 0x0000000516047224 */ /* 0x000fc800078e0204 */
[----:B------:R-:W-:Y:S02]  /*b270*/  @P0 IMAD R23, R20, R14, R3 ;  /* 0x0000000e14170224 */ /* 0x000fe400078e0203 */
[----:B0-----:R-:W-:Y:S02]  /*b280*/  IMAD R3, R6, R27, R15 ;  /* 0x0000001b06037224 */ /* 0x001fe400078e020f */
[----:B------:R-:W-:Y:S02]  /*b290*/  IMAD R7, R4, R29, R23 ;  /* 0x0000001d04077224 */ /* 0x000fe400078e0217 */
[----:B------:R-:W-:Y:S02]  /*b2a0*/  IMAD R4, R3, R21, R10 ;  /* 0x0000001503047224 */ /* 0x000fe400078e020a */
[----:B------:R-:W-:-:S03]  /*b2b0*/  IMAD.MOV.U32 R6, RZ, RZ, 0x1 ;  /* 0x00000001ff067424 */ /* 0x000fc600078e00ff */
[----:B------:R-:W-:Y:S02]  /*b2c0*/  SEL R9, R4, R7, !P0 ;  /* 0x0000000704097207 */ /* 0x000fe40004000000 */
[----:B------:R-:W-:-:S07]  /*b2d0*/  SEL R7, R7, R4, !P0 ;  /* 0x0000000407077207 */ /* 0x000fce0004000000 */
.L_x_189:
[----:B------:R-:W-:-:S08]  /*b2e0*/  NOP ;  /* 0x0000000000007918 */ /* 0x000fd00000000000 */
[----:B------:R-:W0:-:S00]  /*b2f0*/  USETMAXREG.DEALLOC.CTAPOOL 0x28 ;  /* 0x00000028000079c8 */ /* 0x000e0000080e0500 */
[----:B0-----:R-:W-:-:S13]  /*b300*/  ISETP.NE.AND P0, PT, R0, RZ, PT ;  /* 0x000000ff0000720c */ /* 0x001fda0003f05270 */
[----:B------:R-:W-:Y:S05]  /*b310*/  @P0 EXIT ;  /* 0x000000000000094d */ /* 0x000fea0003800000 */
[----:B------:R-:W-:Y:S01]  /*b320*/  LOP3.LUT P0, RZ, R6, 0xff, RZ, 0xc0, !PT ;  /* 0x000000ff06ff7812 */ /* 0x000fe2000780c0ff */
[----:B------:R-:W-:Y:S02]  /*b330*/  IMAD.MOV.U32 R0, RZ, RZ, 0x1 ;  /* 0x00000001ff007424 */ /* 0x000fe400078e00ff */
[----:B------:R-:W-:-:S10]  /*b340*/  IMAD.MOV.U32 R12, RZ, RZ, RZ ;  /* 0x000000ffff0c7224 */ /* 0x000fd400078e00ff */
[----:B------:R-:W-:Y:S05]  /*b350*/  @!P0 BRA `(.L_x_192) ;  /* 0x0000000c00608947 */ /* 0x000fea0003800000 */
[----:B------:R-:W0:Y:S01]  /*b360*/  LDC R0, c[0x0][0x28c] ;  /* 0x0000a300ff007b82 */ /* 0x000e220000000800 */
[----:B------:R-:W-:Y:S01]  /*b370*/  ULDC UR5, c[0x0][0x658] ;  /* 0x0001960000057ab9 */ /* 0x000fe20000000800 */
[----:B------:R-:W-:Y:S01]  /*b380*/  UMOV UR7, 0xffffffff ;  /* 0xffffffff00077882 */ /* 0x000fe20000000000 */
[----:B------:R-:W-:Y:S01]  /*b390*/  ULDC UR6, c[0x0][0xc] ;  /* 0x0000030000067ab9 */ /* 0x000fe20000000800 */
[----:B------:R-:W-:Y:S01]  /*b3a0*/  USHF.L.U32 UR9, UR7, UR5, URZ ;  /* 0x0000000507097299 */ /* 0x000fe2000800063f */
[C---:B------:R-:W-:Y:S01]  /*b3b0*/  LOP3.LUT P2, RZ, R18.reuse, 0x7f, RZ, 0xc0, !PT ;  /* 0x0000007f12ff7812 */ /* 0x040fe2000784c0ff */
[----:B------:R-:W-:Y:S01]  /*b3c0*/  UMOV UR8, 0x1 ;  /* 0x0000000100087882 */ /* 0x000fe20000000000 */
[----:B------:R-:W-:Y:S01]  /*b3d0*/  ULDC UR7, c[0x0][0x10] ;  /* 0x0000040000077ab9 */ /* 0x000fe20000000800 */
[----:B------:R-:W-:Y:S01]  /*b3e0*/  LOP3.LUT P0, RZ, R18, 0x1f, RZ, 0xc0, !PT ;  /* 0x0000001f12ff7812 */ /* 0x000fe2000780c0ff */
[----:B------:R-:W-:Y:S01]  /*b3f0*/  UIMAD.WIDE.U32 UR6, UR6, UR7, URZ ;  /* 0x00000007060672a5 */ /* 0x000fe2000f8e003f */
[----:B------:R-:W-:Y:S01]  /*b400*/  BSSY B0, `(.L_x_192) ;  /* 0x00000cd000007945 */ /* 0x000fe20003800000 */
[----:B------:R-:W-:Y:S01]  /*b410*/  USHF.L.U32 UR5, UR8, UR5, URZ ;  /* 0x0000000508057299 */ /* 0x000fe2000800063f */
[----:B------:R-:W-:Y:S01]  /*b420*/  IMAD.MOV.U32 R13, RZ, RZ, 0x1 ;  /* 0x00000001ff0d7424 */ /* 0x000fe200078e00ff */
[----:B------:R-:W-:Y:S01]  /*b430*/  LOP3.LUT R11, R19, 0x2, RZ, 0xfc, !PT ;  /* 0x00000002130b7812 */ /* 0x000fe200078efcff */
[----:B------:R-:W-:Y:S01]  /*b440*/  ULDC UR8, c[0x0][0x14] ;  /* 0x0000050000087ab9 */ /* 0x000fe20000000800 */
[----:B------:R-:W-:Y:S01]  /*b450*/  PLOP3.LUT P0, PT, P0, P2, PT, 0x8a, 0x0 ;  /* 0x000000000000781c */ /* 0x000fe20000705172 */
[----:B------:R-:W-:Y:S01]  /*b460*/  UIMAD.WIDE.U32 UR30, UR6, UR8, URZ ;  /* 0x00000008061e72a5 */ /* 0x000fe2000f8e003f */
[----:B------:R-:W-:Y:S01]  /*b470*/  IMAD.MOV.U32 R12, RZ, RZ, RZ ;  /* 0x000000ffff0c7224 */ /* 0x000fe200078e00ff */
[----:B------:R-:W-:Y:S01]  /*b480*/  UIMAD UR7, UR7, UR8, URZ ;  /* 0x00000008070772a4 */ /* 0x000fe2000f8e023f */
[----:B------:R-:W-:Y:S01]  /*b490*/  ULDC UR4, c[0x0][0x600] ;  /* 0x0001800000047ab9 */ /* 0x000fe20000000800 */
[----:B------:R-:W-:-:S02]  /*b4a0*/  ULOP3.LUT UR6, URZ, UR9, URZ, 0x33, !UPT ;  /* 0x000000093f067292 */ /* 0x000fc4000f8e333f */
[----:B------:R-:W-:Y:S01]  /*b4b0*/  UIADD3 UR4, UR4, -0x1, URZ ;  /* 0xffffffff04047890 */ /* 0x000fe2000fffe03f */
[----:B0-----:R-:W-:Y:S01]  /*b4c0*/  VIADD R0, R0, 0x7f ;  /* 0x0000007f00007836 */ /* 0x001fe20000000000 */
[----:B------:R-:W-:Y:S01]  /*b4d0*/  UIADD3 UR7, UR31, UR7, URZ ;  /* 0x000000071f077290 */ /* 0x000fe2000fffe03f */
[----:B------:R-:W-:-:S03]  /*b4e0*/  ULDC.64 UR38, c[0x0][0x198] ;  /* 0x0000660000267ab9 */ /* 0x000fc60000000a00 */
[----:B------:R-:W-:-:S04]  /*b4f0*/  SHF.R.S32.HI R3, RZ, 0x1f, R0 ;  /* 0x0000001fff037819 */ /* 0x000fc80000011400 */
[----:B------:R-:W-:Y:S01]  /*b500*/  LEA.HI R3, R3, R0, RZ, 0x7 ;  /* 0x0000000003037211 */ /* 0x000fe200078f38ff */
[----:B------:R-:W-:-:S03]  /*b510*/  IMAD.MOV.U32 R0, RZ, RZ, 0x1 ;  /* 0x00000001ff007424 */ /* 0x000fc600078e00ff */
[----:B------:R-:W-:-:S05]  /*b520*/  SHF.R.S32.HI R3, RZ, 0x7, R3 ;  /* 0x00000007ff037819 */ /* 0x000fca0000011403 */
[----:B------:R-:W-:-:S07]  /*b530*/  VIADD R10, R3, 0x1 ;  /* 0x00000001030a7836 */ /* 0x000fce0000000000 */
.L_x_204:
[----:B------:R-:W-:-:S03]  /*b540*/  UMOV UR8, 0xffffffff ;  /* 0xffffffff00087882 */ /* 0x000fc60000000000 */
[----:B------:R-:W-:Y:S05]  /*b550*/  BRA.DIV UR8, `(.L_x_193) ;  /* 0x0000000e08a87947 */ /* 0x000fea000b800000 */
[----:B------:R-:W-:-:S13]  /*b560*/  ELECT P6, URZ, PT ;  /* 0x00000000003f782f */ /* 0x000fda00038c0000 */
.L_x_214:
[----:B------:R-:W0:Y:S01]  /*b570*/  LDC R4, c[0x0][0x28c] ;  /* 0x0000a300ff047b82 */ /* 0x000e220000000800 */
[----:B------:R-:W-:Y:S01]  /*b580*/  BSSY B1, `(.L_x_194) ;  /* 0x0000043000017945 */ /* 0x000fe20003800000 */
[----:B0-----:R-:W-:-:S13]  /*b590*/  ISETP.LT.OR P6, PT, R4, 0x1, !P6 ;  /* 0x000000010400780c */ /* 0x001fda00077c1670 */
[----:B------:R-:W-:Y:S05]  /*b5a0*/  @P6 BRA `(.L_x_195) ;  /* 0x0000000400006947 */ /* 0x000fea0003800000 */
[----:B------:R-:W-:Y:S02]  /*b5b0*/  IMAD R15, R7, 0xc0, RZ ;  /* 0x000000c0070f7824 */ /* 0x000fe400078e02ff */
[----:B------:R-:W-:Y:S02]  /*b5c0*/  IMAD R18, R9, 0x50, RZ ;  /* 0x0000005009127824 */ /* 0x000fe400078e02ff */
[----:B------:R-:W-:Y:S02]  /*b5d0*/  IMAD.MOV.U32 R20, RZ, RZ, RZ ;  /* 0x000000ffff147224 */ /* 0x000fe400078e00ff */
[----:B------:R-:W-:Y:S02]  /*b5e0*/  IMAD.MOV.U32 R4, RZ, RZ, R10 ;  /* 0x000000ffff047224 */ /* 0x000fe400078e000a */
[----:B------:R-:W-:Y:S02]  /*b5f0*/  IMAD.MOV.U32 R5, RZ, RZ, R0 ;  /* 0x000000ffff057224 */ /* 0x000fe400078e0000 */
[----:B------:R-:W-:-:S07]  /*b600*/  IMAD.MOV.U32 R6, RZ, RZ, R12 ;  /* 0x000000ffff067224 */ /* 0x000fce00078e000c */
.L_x_199:
[----:B------:R-:W0:Y:S01]  /*b610*/  S2R R14, SR_CgaCtaId ;  /* 0x00000000000e7919 */ /* 0x000e220000008800 */
[----:B------:R-:W-:Y:S01]  /*b620*/  MOV R7, 0x400 ;  /* 0x0000040000077802 */ /* 0x000fe20000000f00 */
[----:B------:R-:W1:Y:S03]  /*b630*/  @!P2 LDC R9, c[0x0][0x500] ;  /* 0x00014000ff09ab82 */ /* 0x000e660000000800 */
[----:B0-----:R-:W-:Y:S02]  /*b640*/  LEA R21, R14, R7, 0x18 ;  /* 0x000000070e157211 */ /* 0x001fe400078ec0ff */
[----:B------:R-:W-:-:S03]  /*b650*/  SHF.L.U32 R7, R5, 0x1f, RZ ;  /* 0x0000001f05077819 */ /* 0x000fc600000006ff */
[----:B------:R-:W-:-:S04]  /*b660*/  IMAD R14, R6, 0x8, R21 ;  /* 0x00000008060e7824 */ /* 0x000fc800078e0215 */
[----:B------:R-:W0:Y:S02]  /*b670*/  SYNCS.PHASECHK.TRANS64.TRYWAIT P1, [R14+URZ+0x18], R7 ;  /* 0x000018070e0075a7 */ /* 0x000e24000802017f */
[----:B01----:R-:W-:Y:S05]  /*b680*/  @!P1 BRA `(.L_x_196) ;  /* 0x0000000c007c9947 */ /* 0x003fea0003800000 */
.L_x_215:
[----:B0-----:R-:W-:Y:S01]  /*b690*/  PRMT R7, R11, 0x9910, RZ ;  /* 0x000099100b077816 */ /* 0x001fe200000000ff */
[----:B------:R0:W-:Y:S03]  /*b6a0*/  @!P2 SYNCS.ARRIVE.TRANS64 RZ, [R14+URZ], R9 ;  /* 0x000000090effa9a7 */ /* 0x0001e6000800003f */
[----:B------:R-:W-:-:S13]  /*b6b0*/  ISETP.NE.AND P1, PT, R7, 0x2, PT ;  /* 0x000000020700780c */ /* 0x000fda0003f25270 */
[----:B0-----:R-:W-:Y:S05]  /*b6c0*/  @P1 BRA `(.L_x_197) ;  /* 0x0000000000041947 */ /* 0x001fea0003800000 */
[----:B------:R-:W-:Y:S01]  /*b6d0*/  BPT.TRAP 0x1 ;  /* 0x000000040000795c */ /* 0x000fe20000300000 */
.L_x_197:
[----:B------:R-:W-:Y:S05]  /*b6e0*/  @P0 BRA `(.L_x_198) ;  /* 0x0000000000040947 */ /* 0x000fea0003800000 */
[----:B------:R-:W-:Y:S01]  /*b6f0*/  BPT.TRAP 0x1 ;  /* 0x000000040000795c */ /* 0x000fe20000300000 */
.L_x_198:
[--C-:B------:R-:W-:Y:S01]  /*b700*/  IMAD R7, R6, 0xc000, R21.reuse ;  /* 0x0000c00006077824 */ /* 0x100fe200078e0215 */
[----:B------:R-:W-:Y:S01]  /*b710*/  R2UR UR34, R20 ;  /* 0x00000000142272ca */ /* 0x000fe200000e0000 */
[----:B------:R-:W-:Y:S01]  /*b720*/  IMAD R21, R6, 0x5000, R21 ;  /* 0x0000500006157824 */ /* 0x000fe200078e0215 */
[----:B------:R-:W-:Y:S01]  /*b730*/  R2UR UR33, R14 ;  /* 0x000000000e2172ca */ /* 0x000fe200000e0000 */
[----:B------:R-:W-:Y:S01]  /*b740*/  VIADD R4, R4, 0xffffffff ;  /* 0xffffffff04047836 */ /* 0x000fe20000000000 */
[----:B------:R-:W-:Y:S01]  /*b750*/  R2UR UR24, R7 ;  /* 0x00000000071872ca */ /* 0x000fe200000e0000 */
[----:B------:R-:W-:Y:S01]  /*b760*/  UIADD3 UR14, UP0, UR38, 0xf0, URZ ;  /* 0x000000f0260e7890 */ /* 0x000fe2000ff1e03f */
[----:B------:R-:W-:Y:S01]  /*b770*/  R2UR UR8, R21 ;  /* 0x00000000150872ca */ /* 0x000fe200000e0000 */
[----:B------:R-:W-:Y:S01]  /*b780*/  UIADD3 UR40, UP1, UR38, 0x1f0, URZ ;  /* 0x000001f026287890 */ /* 0x000fe2000ff3e03f */
[----:B------:R-:W-:Y:S01]  /*b790*/  R2UR UR36, R8 ;  /* 0x00000000082472ca */ /* 0x000fe200000e0000 */
[----:B------:R-:W-:Y:S01]  /*b7a0*/  UIADD3.X UR15, URZ, UR39, URZ, UP0, !UPT ;  /* 0x000000273f0f7290 */ /* 0x000fe200087fe43f */
[----:B------:R-:W-:Y:S01]  /*b7b0*/  R2UR UR35, R15 ;  /* 0x000000000f2372ca */ /* 0x000fe200000e0000 */
[----:B------:R-:W-:Y:S01]  /*b7c0*/  UIADD3.X UR41, URZ, UR39, URZ, UP1, !UPT ;  /* 0x000000273f297290 */ /* 0x000fe20008ffe43f */
[----:B------:R-:W-:Y:S01]  /*b7d0*/  R2UR UR19, R18 ;  /* 0x00000000121372ca */ /* 0x000fe200000e0000 */
[----:B------:R-:W-:Y:S01]  /*b7e0*/  UIADD3 UR26, UR34, 0x40, URZ ;  /* 0x00000040221a7890 */ /* 0x000fe2000fffe03f */
[----:B------:R-:W-:Y:S01]  /*b7f0*/  ISETP.GT.AND P3, PT, R4, 0x1, PT ;  /* 0x000000010400780c */ /* 0x000fe20003f64270 */
[----:B------:R-:W-:Y:S01]  /*b800*/  VIADD R6, R6, 0x1 ;  /* 0x0000000106067836 */ /* 0x000fe20000000000 */
[----:B------:R-:W-:Y:S01]  /*b810*/  UMOV UR22, 0x0 ;  /* 0x0000000000167882 */ /* 0x000fe20000000000 */
[----:B------:R-:W-:Y:S01]  /*b820*/  UIADD3 UR32, UR24, 0x100, URZ ;  /* 0x0000010018207890 */ /* 0x000fe2000fffe03f */
[----:B------:R-:W-:Y:S01]  /*b830*/  VIADD R20, R20, 0x80 ;  /* 0x0000008014147836 */ /* 0x000fe20000000000 */
[----:B------:R-:W-:Y:S01]  /*b840*/  UIADD3 UR24, UR24, 0x6100, URZ ;  /* 0x0000610018187890 */ /* 0x000fe2000fffe03f */
[----:B------:R-:W-:Y:S01]  /*b850*/  ISETP.NE.AND P1, PT, R6, 0x3, PT ;  /* 0x000000030600780c */ /* 0x000fe20003f25270 */
[----:B------:R-:W-:-:S02]  /*b860*/  UIADD3 UR16, UR8, 0x24100, URZ ;  /* 0x0002410008107890 */ /* 0x000fc4000fffe03f */
[----:B------:R-:W-:Y:S01]  /*b870*/  UIADD3 UR8, UR8, 0x26900, URZ ;  /* 0x0002690008087890 */ /* 0x000fe2000fffe03f */
[----:B------:R-:W-:Y:S01]  /*b880*/  SEL R14, RZ, 0x1, P1 ;  /* 0x00000001ff0e7807 */ /* 0x000fe20000800000 */
[----:B------:R-:W-:Y:S01]  /*b890*/  UMOV UR23, 0x10000000 ;  /* 0x1000000000177882 */ /* 0x000fe20000000000 */
[----:B------:R-:W-:Y:S01]  /*b8a0*/  UMOV UR25, UR33 ;  /* 0x0000002100197c82 */ /* 0x000fe20008000000 */
[----:B------:R-:W-:Y:S01]  /*b8b0*/  UMOV UR28, UR36 ;  /* 0x00000024001c7c82 */ /* 0x000fe20008000000 */
[----:B------:R-:W-:Y:S01]  /*b8c0*/  UMOV UR27, UR35 ;  /* 0x00000023001b7c82 */ /* 0x000fe20008000000 */
[----:B------:R-:W-:Y:S01]  /*b8d0*/  UMOV UR17, UR33 ;  /* 0x0000002100117c82 */ /* 0x000fe20008000000 */
[----:B------:R-:W-:Y:S01]  /*b8e0*/  UMOV UR18, UR34 ;  /* 0x0000002200127c82 */ /* 0x000fe20008000000 */
[----:B------:R-:W-:Y:S01]  /*b8f0*/  UMOV UR20, UR36 ;  /* 0x0000002400147c82 */ /* 0x000fe20008000000 */
[----:B------:R0:W-:Y:S01]  /*b900*/  UTMALDG.3D [UR32], [UR14], desc[UR22] ;  /* 0x000016200e0075b4 */ /* 0x0001e20008011000 */
[----:B------:R-:W-:Y:S01]  /*b910*/  UMOV UR9, UR33 ;  /* 0x0000002100097c82 */ /* 0x000fe20008000000 */
[----:B------:R-:W-:Y:S01]  /*b920*/  UMOV UR11, UR19 ;  /* 0x00000013000b7c82 */ /* 0x000fe20008000000 */
[----:B------:R-:W-:Y:S01]  /*b930*/  UMOV UR12, UR36 ;  /* 0x00000024000c7c82 */ /* 0x000fe20008000000 */
[----:B------:R-:W-:Y:S01]  /*b940*/  UMOV UR10, UR26 ;  /* 0x0000001a000a7c82 */ /* 0x000fe20008000000 */
[----:B------:R-:W-:-:S02]  /*b950*/  LOP3.LUT R5, R5, R14, RZ, 0x3c, !PT ;  /* 0x0000000e05057212 */ /* 0x000fc400078e3cff */
[----:B------:R-:W-:Y:S01]  /*b960*/  SEL R6, R6, RZ, P1 ;  /* 0x000000ff06067207 */ /* 0x000fe20000800000 */
[----:B------:R0:W-:Y:S01]  /*b970*/  UTMALDG.3D [UR24], [UR14], desc[UR22] ;  /* 0x000016180e0075b4 */ /* 0x0001e20008011000 */
[----:B------:R0:W-:Y:S01]  /*b980*/  UTMALDG.3D [UR16], [UR40], desc[UR22] ;  /* 0x00001610280075b4 */ /* 0x0001e20008011000 */
[----:B------:R0:W-:Y:S02]  /*b990*/  UTMALDG.3D [UR8], [UR40], desc[UR22] ;  /* 0x00001608280075b4 */ /* 0x0001e40008011000 */
[----:B0-----:R-:W-:Y:S05]  /*b9a0*/  @P3 BRA `(.L_x_199) ;  /* 0xfffffffc00183947 */ /* 0x001fea000383ffff */
.L_x_195:
[----:B------:R-:W-:Y:S05]  /*b9b0*/  BSYNC B1 ;  /* 0x0000000000017941 */ /* 0x000fea0003800000 */
.L_x_194:
[----:B------:R-:W-:Y:S01]  /*b9c0*/  LOP3.LUT P3, RZ, R13, 0xff, RZ, 0xc0, !PT ;  /* 0x000000ff0dff7812 */ /* 0x000fe2000786c0ff */
[----:B------:R-:W-:Y:S01]  /*b9d0*/  IMAD.IADD R12, R3, 0x1, R12 ;  /* 0x00000001030c7824 */ /* 0x000fe200078e020c */
[----:B------:R-:W-:Y:S01]  /*b9e0*/  IADD3 R16, P4, R16, UR30, RZ ;  /* 0x0000001e10107c10 */ /* 0x000fe2000ff9e0ff */
[----:B------:R-:W-:Y:S01]  /*b9f0*/  ULDC.64 UR8, c[0x0][0x650] ;  /* 0x0001940000087ab9 */ /* 0x000fe20000000a00 */
[----:B------:R-:W-:Y:S01]  /*ba00*/  BSSY B1, `(.L_x_200) ;  /* 0x000006a000017945 */ /* 0x000fe20003800000 */
[----:B------:R-:W-:Y:S01]  /*ba10*/  IMAD.MOV.U32 R9, RZ, RZ, -0x1 ;  /* 0xffffffffff097424 */ /* 0x000fe200078e00ff */
[----:B------:R-:W-:Y:S01]  /*ba20*/  ISETP.GT.U32.AND P1, PT, R12, 0x2, PT ;  /* 0x000000020c00780c */ /* 0x000fe20003f24070 */
[----:B------:R-:W-:Y:S01]  /*ba30*/  IMAD.MOV.U32 R8, RZ, RZ, -0x1 ;  /* 0xffffffffff087424 */ /* 0x000fe200078e00ff */
[----:B------:R-:W-:Y:S02]  /*ba40*/  IADD3.X R17, R17, UR7, RZ, P4, !PT ;  /* 0x0000000711117c10 */ /* 0x000fe4000a7fe4ff */
[----:B------:R-:W-:-:S02]  /*ba50*/  ISETP.LT.U32.AND P1, PT, R3, 0x3, P1 ;  /* 0x000000030300780c */ /* 0x000fc40000f21070 */
[----:B------:R-:W-:Y:S01]  /*ba60*/  PRMT R13, RZ, 0x7610, R13 ;  /* 0x00007610ff0d7816 */ /* 0x000fe2000000000d */
[----:B------:R-:W0:Y:S01]  /*ba70*/  @P3 S2R R5, SR_CgaCtaId ;  /* 0x0000000000053919 */ /* 0x000e220000008800 */
[----:B------:R-:W-:-:S04]  /*ba80*/  @P3 MOV R4, 0x400 ;  /* 0x0000040000043802 */ /* 0x000fc80000000f00 */
[----:B0-----:R-:W-:Y:S01]  /*ba90*/  @P3 LEA R6, R5, R4, 0x18 ;  /* 0x0000000405063211 */ /* 0x001fe200078ec0ff */
[----:B------:R-:W-:-:S03]  /*baa0*/  IMAD.WIDE.U32 R4, R12, -0x55555555, RZ ;  /* 0xaaaaaaab0c047825 */ /* 0x000fc600078e00ff */
[----:B------:R0:W-:Y:S01]  /*bab0*/  @P3 SYNCS.ARRIVE.TRANS64.A1T0 RZ, [R6+URZ+0x48], RZ ;  /* 0x000048ff06ff39a7 */ /* 0x0001e2000810003f */
[----:B------:R-:W-:Y:S02]  /*bac0*/  ISETP.GE.U32.AND P3, PT, R3, 0x3, PT ;  /* 0x000000030300780c */ /* 0x000fe40003f66070 */
[----:B------:R-:W-:Y:S02]  /*bad0*/  SHF.R.U32.HI R7, RZ, 0x1, R5 ;  /* 0x00000001ff077819 */ /* 0x000fe40000011605 */
[----:B------:R-:W-:Y:S02]  /*bae0*/  SEL R5, RZ, 0x1, !P1 ;  /* 0x00000001ff057807 */ /* 0x000fe40004800000 */
[----:B------:R-:W-:Y:S01]  /*baf0*/  ISETP.GE.U32.AND P1, PT, R16, UR8, PT ;  /* 0x0000000810007c0c */ /* 0x000fe2000bf26070 */
[----:B------:R-:W-:Y:S01]  /*bb00*/  IMAD R12, R7, -0x3, R12 ;  /* 0xfffffffd070c7824 */ /* 0x000fe200078e020c */
[----:B------:R-:W-:Y:S02]  /*bb10*/  LOP3.LUT R0, R0, R5, RZ, 0x3c, !PT ;  /* 0x0000000500007212 */ /* 0x000fe400078e3cff */
[----:B------:R-:W-:-:S02]  /*bb20*/  ISETP.GE.U32.AND.EX P1, PT, R17, UR9, PT, P1 ;  /* 0x0000000911007c0c */ /* 0x000fc4000bf26110 */
[----:B------:R-:W-:Y:S02]  /*bb30*/  PRMT R4, RZ, 0x7610, R4 ;  /* 0x00007610ff047816 */ /* 0x000fe40000000004 */
[----:B------:R-:W-:Y:S01]  /*bb40*/  @P3 LOP3.LUT R0, R0, 0x1, R7, 0x78, !PT ;  /* 0x0000000100003812 */ /* 0x000fe200078e7807 */
[----:B------:R-:W-:-:S08]  /*bb50*/  IMAD.MOV.U32 R7, RZ, RZ, -0x1 ;  /* 0xffffffffff077424 */ /* 0x000fd000078e00ff */
[----:B0-----:R-:W-:Y:S05]  /*bb60*/  @P1 BRA `(.L_x_201) ;  /* 0x00000004004c1947 */ /* 0x001fea0003800000 */
[----:B------:R-:W-:Y:S01]  /*bb70*/  ULDC.64 UR8, c[0x0][0x628] ;  /* 0x00018a0000087ab9 */ /* 0x000fe20000000a00 */
[----:B------:R-:W0:Y:S01]  /*bb80*/  S2R R15, SR_CTAID.X ;  /* 0x00000000000f7919 */ /* 0x000e220000002500 */
[----:B------:R-:W-:Y:S01]  /*bb90*/  ISETP.NE.U32.AND P1, PT, RZ, UR8, PT ;  /* 0x00000008ff007c0c */ /* 0x000fe2000bf25070 */
[----:B------:R-:W-:Y:S01]  /*bba0*/  ULDC UR11, c[0x0][0x630] ;  /* 0x00018c00000b7ab9 */ /* 0x000fe20000000800 */
[----:B------:R-:W-:Y:S01]  /*bbb0*/  IMAD.MOV.U32 R4, RZ, RZ, R16 ;  /* 0x000000ffff047224 */ /* 0x000fe200078e0010 */
[----:B------:R-:W1:Y:S01]  /*bbc0*/  S2R R14, SR_CTAID.Y ;  /* 0x00000000000e7919 */ /* 0x000e620000002600 */
[----:B------:R-:W-:Y:S01]  /*bbd0*/  ISETP.NE.AND.EX P1, PT, RZ, UR9, PT, P1 ;  /* 0x00000009ff007c0c */ /* 0x000fe2000bf25310 */
[----:B------:R-:W-:-:S12]  /*bbe0*/  IMAD.MOV.U32 R5, RZ, RZ, R17 ;  /* 0x000000ffff057224 */ /* 0x000fd800078e0011 */
[----:B------:R-:W-:Y:S05]  /*bbf0*/  @!P1 BRA `(.L_x_202) ;  /* 0x0000000000289947 */ /* 0x000fea0003800000 */
[----:B------:R-:W-:Y:S02]  /*bc00*/  ULDC UR10, c[0x0][0x634] ;  /* 0x00018d00000a7ab9 */ /* 0x000fe40000000800 */
[----:B------:R-:W-:-:S05]  /*bc10*/  IADD3 R9, P1, R16, UR10, RZ ;  /* 0x0000000a10097c10 */ /* 0x000fca000ff3e0ff */
[----:B------:R-:W-:-:S04]  /*bc20*/  IMAD.X R21, RZ, RZ, R17, P1 ;  /* 0x000000ffff157224 */ /* 0x000fc800008e0611 */
[----:B------:R-:W-:-:S04]  /*bc30*/  IMAD.WIDE.U32 R6, R21, UR8, RZ ;  /* 0x0000000815067c25 */ /* 0x000fc8000f8e00ff */
[----:B------:R-:W-:-:S04]  /*bc40*/  IMAD.WIDE.U32 R6, P1, R9, UR9, R6 ;  /* 0x0000000909067c25 */ /* 0x000fc8000f820006 */
[----:B------:R-:W-:-:S04]  /*bc50*/  IMAD.WIDE.U32 R8, R9, UR8, RZ ;  /* 0x0000000809087c25 */ /* 0x000fc8000f8e00ff */
[----:B------:R-:W-:Y:S01]  /*bc60*/  IMAD.X R5, RZ, RZ, RZ, P1 ;  /* 0x000000ffff057224 */ /* 0x000fe200008e06ff */
[----:B------:R-:W-:Y:S01]  /*bc70*/  IADD3 RZ, P1, R9, R6, RZ ;  /* 0x0000000609ff7210 */ /* 0x000fe20007f3e0ff */
[----:B------:R-:W-:-:S04]  /*bc80*/  IMAD.MOV.U32 R4, RZ, RZ, R7 ;  /* 0x000000ffff047224 */ /* 0x000fc800078e0007 */
[----:B------:R-:W-:-:S08]  /*bc90*/  IMAD.WIDE.U32.X R4, R21, UR9, R4, P1 ;  /* 0x0000000915047c25 */ /* 0x000fd000088e0404 */
.L_x_202:
[--C-:B------:R-:W-:Y:S01]  /*bca0*/  SHF.R.U64 R8, R4, UR11, R5.reuse ;  /* 0x0000000b04087c19 */ /* 0x100fe20008001205 */
[----:B------:R-:W-:Y:S01]  /*bcb0*/  ULDC.64 UR8, c[0x0][0x620] ;  /* 0x0001880000087ab9 */ /* 0x000fe20000000a00 */
[----:B------:R-:W-:Y:S01]  /*bcc0*/  SHF.R.U32.HI R4, RZ, UR11, R5 ;  /* 0x0000000bff047c19 */ /* 0x000fe20008011605 */
[----:B------:R-:W2:Y:S01]  /*bcd0*/  LDC R24, c[0x0][0x144] ;  /* 0x00005100ff187b82 */ /* 0x000ea20000000800 */
[----:B------:R-:W-:Y:S01]  /*bce0*/  IADD3 R7, P1, RZ, -R8, RZ ;  /* 0x80000008ff077210 */ /* 0x000fe20007f3e0ff */
[----:B------:R-:W-:Y:S01]  /*bcf0*/  ULDC.64 UR12, c[0x0][0x640] ;  /* 0x00019000000c7ab9 */ /* 0x000fe20000000a00 */
[----:B0-----:R-:W-:Y:S01]  /*bd00*/  I2FP.F32.U32 R9, R15 ;  /* 0x0000000f00097245 */ /* 0x001fe20000201000 */
[----:B------:R-:W-:Y:S02]  /*bd10*/  ULDC UR10, c[0x0][0x608] ;  /* 0x00018200000a7ab9 */ /* 0x000fe40000000800 */
[----:B------:R-:W-:Y:S01]  /*bd20*/  IMAD.X R4, RZ, RZ, ~R4, P1 ;  /* 0x000000ffff047224 */ /* 0x000fe200008e0e04 */
[----:B------:R-:W-:Y:S01]  /*bd30*/  ISETP.NE.U32.AND P1, PT, RZ, UR12, PT ;  /* 0x0000000cff007c0c */ /* 0x000fe2000bf25070 */
[----:B------:R-:W0:Y:S02]  /*bd40*/  LDC R21, c[0x0][0x148] ;  /* 0x00005200ff157b82 */ /* 0x000e240000000800 */
[----:B------:R-:W-:Y:S01]  /*bd50*/  IMAD R6, R4, UR8, RZ ;  /* 0x0000000804067c24 */ /* 0x000fe2000f8e02ff */
[----:B------:R-:W-:Y:S01]  /*bd60*/  ISETP.NE.AND.EX P1, PT, RZ, UR13, PT, P1 ;  /* 0x0000000dff007c0c */ /* 0x000fe2000bf25310 */
[----:B------:R-:W-:Y:S01]  /*bd70*/  IMAD.WIDE.U32 R4, R7, UR8, R16 ;  /* 0x0000000807047c25 */ /* 0x000fe2000f8e0010 */
[----:B------:R-:W-:-:S03]  /*bd80*/  ULDC UR8, c[0x0][0x150] ;  /* 0x0000540000087ab9 */ /* 0x000fc60000000800 */
[----:B------:R-:W-:Y:S02]  /*bd90*/  IMAD R7, R7, UR9, R6 ;  /* 0x0000000907077c24 */ /* 0x000fe4000f8e0206 */
[----:B------:R-:W-:Y:S01]  /*bda0*/  FMUL R6, R9, UR8 ;  /* 0x0000000809067c20 */ /* 0x000fe20008400000 */
[----:B------:R-:W-:Y:S01]  /*bdb0*/  ULDC UR8, c[0x0][0x618] ;  /* 0x0001860000087ab9 */ /* 0x000fe20000000800 */
[----:B------:R-:W-:Y:S01]  /*bdc0*/  ULDC UR9, c[0x0][0x154] ;  /* 0x0000550000097ab9 */ /* 0x000fe20000000800 */
[----:B------:R-:W-:-:S03]  /*bdd0*/  IMAD.IADD R5, R5, 0x1, R7 ;  /* 0x0000000105057824 */ /* 0x000fc600078e0207 */
[----:B------:R-:W3:Y:S02]  /*bde0*/  F2I.U32.TRUNC.NTZ R6, R6 ;  /* 0x0000000600067305 */ /* 0x000ee4000020f000 */
[----:B------:R-:W-:Y:S02]  /*bdf0*/  SHF.R.U64 R9, R4, UR8, R5 ;  /* 0x0000000804097c19 */ /* 0x000fe40008001205 */
[----:B-1----:R-:W-:-:S05]  /*be00*/  I2FP.F32.U32 R4, R14 ;  /* 0x0000000e00047245 */ /* 0x002fca0000201000 */
[----:B------:R-:W-:Y:S01]  /*be10*/  FMUL R22, R4, UR9 ;  /* 0x0000000904167c20 */ /* 0x000fe20008400000 */
[----:B------:R-:W-:Y:S01]  /*be20*/  SHF.R.U32.HI R4, RZ, UR8, R5 ;  /* 0x00000008ff047c19 */ /* 0x000fe20008011605 */
[----:B------:R-:W-:-:S03]  /*be30*/  ULDC UR8, c[0x0][0x658] ;  /* 0x0001960000087ab9 */ /* 0x000fc60000000800 */
[--C-:B------:R-:W-:Y:S01]  /*be40*/  SHF.R.U64 R20, R9, UR10, R4.reuse ;  /* 0x0000000a09147c19 */ /* 0x100fe20008001204 */
[----:B------:R-:W1:Y:S01]  /*be50*/  F2I.U32.TRUNC.NTZ R22, R22 ;  /* 0x0000001600167305 */ /* 0x000e62000020f000 */
[----:B------:R-:W-:Y:S01]  /*be60*/  SHF.R.U32.HI R5, RZ, UR10, R4 ;  /* 0x0000000aff057c19 */ /* 0x000fe20008011604 */
[----:B---3--:R-:W-:-:S03]  /*be70*/  IMAD.MOV R6, RZ, RZ, -R6 ;  /* 0x000000ffff067224 */ /* 0x008fc600078e0a06 */
[----:B------:R-:W-:Y:S01]  /*be80*/  SHF.R.U64 R18, R20, UR8, R5 ;  /* 0x0000000814127c19 */ /* 0x000fe20008001205 */
[----:B--2---:R-:W-:Y:S01]  /*be90*/  IMAD R15, R24, R6, R15 ;  /* 0x00000006180f7224 */ /* 0x004fe200078e020f */
[----:B------:R-:W-:-:S03]  /*bea0*/  SHF.R.U32.HI R23, RZ, UR8, R5 ;  /* 0x00000008ff177c19 */ /* 0x000fc60008011605 */
[----:B------:R-:W-:Y:S02]  /*beb0*/  IMAD.MOV.U32 R4, RZ, RZ, R18 ;  /* 0x000000ffff047224 */ /* 0x000fe400078e0012 */
[----:B------:R-:W-:Y:S01]  /*bec0*/  IMAD.MOV.U32 R5, RZ, RZ, R23 ;  /* 0x000000ffff057224 */ /* 0x000fe200078e0017 */
[----:B-1----:R-:W-:Y:S06]  /*bed0*/  @!P1 BRA `(.L_x_203) ;  /* 0x0000000000289947 */ /* 0x002fec0003800000 */
[----:B------:R-:W-:Y:S02]  /*bee0*/  ULDC UR8, c[0x0][0x64c] ;  /* 0x0001930000087ab9 */ /* 0x000fe40000000800 */
[----:B------:R-:W-:-:S05]  /*bef0*/  IADD3 R5, P1, R18, UR8, RZ ;  /* 0x0000000812057c10 */ /* 0x000fca000ff3e0ff */
[----:B------:R-:W-:-:S04]  /*bf00*/  IMAD.X R23, RZ, RZ, R23, P1 ;  /* 0x000000ffff177224 */ /* 0x000fc800008e0617 */
[----:B------:R-:W-:-:S04]  /*bf10*/  IMAD.WIDE.U32 R6, R23, UR12, RZ ;  /* 0x0000000c17067c25 */ /* 0x000fc8000f8e00ff */
[----:B------:R-:W-:-:S04]  /*bf20*/  IMAD.WIDE.U32 R6, P1, R5, UR13, R6 ;  /* 0x0000000d05067c25 */ /* 0x000fc8000f820006 */
[----:B------:R-:W-:-:S04]  /*bf30*/  IMAD.WIDE.U32 R4, R5, UR12, RZ ;  /* 0x0000000c05047c25 */ /* 0x000fc8000f8e00ff */
[----:B------:R-:W-:Y:S01]  /*bf40*/  IMAD.MOV.U32 R4, RZ, RZ, R7 ;  /* 0x000000ffff047224 */ /* 0x000fe200078e0007 */
[----:B------:R-:W-:Y:S01]  /*bf50*/  IADD3 RZ, P3, R5, R6, RZ ;  /* 0x0000000605ff7210 */ /* 0x000fe20007f7e0ff */
[----:B------:R-:W-:-:S04]  /*bf60*/  IMAD.X R5, RZ, RZ, RZ, P1 ;  /* 0x000000ffff057224 */ /* 0x000fc800008e06ff */
[----:B------:R-:W-:-:S08]  /*bf70*/  IMAD.WIDE.U32.X R4, R23, UR13, R4, P3 ;  /* 0x0000000d17047c25 */ /* 0x000fd000098e0404 */
.L_x_203:
[----:B------:R-:W-:Y:S01]  /*bf80*/  ISETP.NE.AND P1, PT, R2, 0x1, PT ;  /* 0x000000010200780c */ /* 0x000fe20003f25270 */
[----:B------:R-:W-:Y:S01]  /*bf90*/  ULDC UR8, c[0x0][0x648] ;  /* 0x0001920000087ab9 */ /* 0x000fe20000000800 */
[----:B------:R-:W-:Y:S01]  /*bfa0*/  LOP3.LUT R20, R20, UR6, RZ, 0xc0, !PT ;  /* 0x0000000614147c12 */ /* 0x000fe2000f8ec0ff */
[----:B------:R-:W-:Y:S01]  /*bfb0*/  IMAD.MOV R22, RZ, RZ, -R22 ;  /* 0x000000ffff167224 */ /* 0x000fe200078e0a16 */
[----:B------:R-:W-:Y:S01]  /*bfc0*/  SHF.R.U64 R5, R4, UR8, R5 ;  /* 0x0000000804057c19 */ /* 0x000fe20008001205 */
[----:B------:R-:W-:Y:S01]  /*bfd0*/  ULDC UR8, c[0x0][0x638] ;  /* 0x00018e0000087ab9 */ /* 0x000fe20000000800 */
[----:B------:R-:W-:Y:S01]  /*bfe0*/  LOP3.LUT R9, R9, UR4, RZ, 0xc0, !PT ;  /* 0x0000000409097c12 */ /* 0x000fe2000f8ec0ff */
[----:B------:R-:W-:Y:S01]  /*bff0*/  ULDC UR9, c[0x0][0x610] ;  /* 0x0001840000097ab9 */ /* 0x000fe20000000800 */
[----:B------:R-:W-:Y:S02]  /*c000*/  IMAD.MOV.U32 R4, RZ, RZ, 0x1 ;  /* 0x00000001ff047424 */ /* 0x000fe400078e00ff */
[----:B------:R-:W-:-:S02]  /*c010*/  IMAD.MOV R7, RZ, RZ, -R5 ;  /* 0x000000ffff077224 */ /* 0x000fc400078e0a05 */
[----:B------:R-:W-:Y:S02]  /*c020*/  IMAD R20, R5, UR5, R20 ;  /* 0x0000000505147c24 */ /* 0x000fe4000f8e0214 */
[----:B0-----:R-:W-:Y:S02]  /*c030*/  @P1 IMAD R15, R21, R22, R14 ;  /* 0x00000016150f1224 */ /* 0x001fe400078e020e */
[----:B------:R-:W-:Y:S01]  /*c040*/  IMAD R18, R7, UR8, R18 ;  /* 0x0000000807127c24 */ /* 0x000fe2000f8e0212 */
[----:B------:R-:W-:Y:S01]  /*c050*/  ULDC UR8, c[0x0][0x600] ;  /* 0x0001800000087ab9 */ /* 0x000fe20000000800 */
[----:B------:R-:W-:Y:S02]  /*c060*/  IMAD R15, R20, UR9, R15 ;  /* 0x00000009140f7c24 */ /* 0x000fe4000f8e020f */
[----:B------:R-:W-:-:S05]  /*c070*/  IMAD R18, R18, UR8, R9 ;  /* 0x0000000812127c24 */ /* 0x000fca000f8e0209 */
[----:B------:R-:W-:Y:S02]  /*c080*/  SEL R9, R18, R15, !P1 ;  /* 0x0000000f12097207 */ /* 0x000fe40004800000 */
[----:B------:R-:W-:-:S07]  /*c090*/  SEL R7, R15, R18, !P1 ;  /* 0x000000120f077207 */ /* 0x000fce0004800000 */
.L_x_201:
[----:B------:R-:W-:Y:S05]  /*c0a0*/  BSYNC B1 ;  /* 0x0000000000017941 */ /* 0x000fea0003800000 */
.L_x_200:
[----:B------:R-:W-:-:S13]  /*c0b0*/  LOP3.LUT P1, RZ, R4, 0xff, RZ, 0xc0, !PT ;  /* 0x000000ff04ff7812 */ /* 0x000fda000782c0ff */
[----:B------:R-:W-:Y:S05]  /*c0c0*/  @P1 BRA `(.L_x_204) ;  /* 0xfffffff4001c1947 */ /* 0x000fea000383ffff */
[----:B------:R-:W-:Y:S05]  /*c0d0*/  BSYNC B0 ;  /* 0x0000000000007941 */ /* 0x000fea0003800000 */
.L_x_192:
[----:B------:R-:W-:-:S03]  /*c0e0*/  UMOV UR8, 0xffffffff ;  /* 0xffffffff00087882 */ /* 0x000fc60000000000 */
[----:B------:R-:W-:Y:S05]  /*c0f0*/  BRA.DIV UR8, `(.L_x_205) ;  /* 0x0000000208f47947 */ /* 0x000fea000b800000 */
[----:B------:R-:W-:-:S13]  /*c100*/  ELECT P6, URZ, PT ;  /* 0x00000000003f782f */ /* 0x000fda00038c0000 */
.L_x_218:
[----:B------:R-:W-:Y:S04]  /*c110*/  BSSY B0, `(.L_x_206) ;  /* 0x0000022000007945 */ /* 0x000fe80003800000 */
[----:B------:R-:W-:Y:S05]  /*c120*/  @!P6 BRA `(.L_x_207) ;  /* 0x000000000080e947 */ /* 0x000fea0003800000 */
[----:B------:R-:W-:-:S04]  /*c130*/  LOP3.LUT R19, R19, 0x2, RZ, 0xfc, !PT ;  /* 0x0000000213137812 */ /* 0x000fc800078efcff */
[----:B------:R-:W-:-:S13]  /*c140*/  ISETP.NE.AND P0, PT, R19, 0x3, PT ;  /* 0x000000031300780c */ /* 0x000fda0003f05270 */
[----:B------:R-:W-:Y:S05]  /*c150*/  @!P0 BRA `(.L_x_208) ;  /* 0x0000000000048947 */ /* 0x000fea0003800000 */
[----:B------:R-:W-:Y:S01]  /*c160*/  BPT.TRAP 0x1 ;  /* 0x000000040000795c */ /* 0x000fe20000300000 */
.L_x_208:
[----:B------:R-:W0:Y:S01]  /*c170*/  S2R R3, SR_CgaCtaId ;  /* 0x0000000000037919 */ /* 0x000e220000008800 */
[----:B------:R-:W-:-:S04]  /*c180*/  MOV R2, 0x400 ;  /* 0x0000040000027802 */ /* 0x000fc80000000f00 */
[----:B0-----:R-:W-:Y:S02]  /*c190*/  LEA R3, R3, R2, 0x18 ;  /* 0x0000000203037211 */ /* 0x001fe400078ec0ff */
[----:B------:R-:W-:-:S03]  /*c1a0*/  SHF.L.U32 R2, R0, 0x1f, RZ ;  /* 0x0000001f00027819 */ /* 0x000fc600000006ff */
[----:B------:R-:W-:-:S04]  /*c1b0*/  VIADD R3, R3, 0x18 ;  /* 0x0000001803037836 */ /* 0x000fc80000000000 */
[C---:B------:R-:W-:Y:S02]  /*c1c0*/  IMAD R7, R12.reuse, 0x8, R3 ;  /* 0x000000080c077824 */ /* 0x040fe400078e0203 */
[----:B------:R-:W-:Y:S02]  /*c1d0*/  VIADD R12, R12, 0x1 ;  /* 0x000000010c0c7836 */ /* 0x000fe40000000000 */
[----:B------:R-:W0:Y:S03]  /*c1e0*/  SYNCS.PHASECHK.TRANS64.TRYWAIT P0, [R7+URZ], R2 ;  /* 0x00000002070075a7 */ /* 0x000e26000800017f */
[----:B------:R-:W-:-:S04]  /*c1f0*/  ISETP.NE.AND P1, PT, R12, 0x3, PT ;  /* 0x000000030c00780c */ /* 0x000fc80003f25270 */
[----:B------:R-:W-:Y:S02]  /*c200*/  SEL R5, RZ, 0x1, P1 ;  /* 0x00000001ff057807 */ /* 0x000fe40000800000 */
[----:B------:R-:W-:Y:S02]  /*c210*/  SEL R12, R12, RZ, P1 ;  /* 0x000000ff0c0c7207 */ /* 0x000fe40000800000 */
[----:B------:R-:W-:-:S03]  /*c220*/  LOP3.LUT R5, R0, R5, RZ, 0x3c, !PT ;  /* 0x0000000500057212 */ /* 0x000fc600078e3cff */
[----:B------:R-:W-:Y:S01]  /*c230*/  IMAD R9, R12, 0x8, R3 ;  /* 0x000000080c097824 */ /* 0x000fe200078e0203 */
[----:B------:R-:W-:Y:S01]  /*c240*/  SHF.L.U32 R4, R5, 0x1f, RZ ;  /* 0x0000001f05047819 */ /* 0x000fe200000006ff */
[----:B0-----:R-:W-:Y:S06]  /*c250*/  @!P0 BRA `(.L_x_209) ;  /* 0x0000000000bc8947 */ /* 0x001fec0003800000 */
.L_x_219:
[----:B------:R-:W1:Y:S01]  /*c260*/  SYNCS.PHASECHK.TRANS64.TRYWAIT P0, [R9+URZ], R4 ;  /* 0x00000004090075a7 */ /* 0x000e62000800017f */
[----:B------:R-:W-:-:S05]  /*c270*/  VIADD R0, R12, 0x1 ;  /* 0x000000010c007836 */ /* 0x000fca0000000000 */
[----:B------:R-:W-:-:S04]  /*c280*/  ISETP.NE.AND P1, PT, R0, 0x3, PT ;  /* 0x000000030000780c */ /* 0x000fc80003f25270 */
[----:B0-----:R-:W-:Y:S02]  /*c290*/  SEL R2, RZ, 0x1, P1 ;  /* 0x00000001ff027807 */ /* 0x001fe40000800000 */
[----:B------:R-:W-:Y:S02]  /*c2a0*/  SEL R0, R0, RZ, P1 ;  /* 0x000000ff00007207 */ /* 0x000fe40000800000 */
[----:B------:R-:W-:Y:S01]  /*c2b0*/  LOP3.LUT R2, R5, R2, RZ, 0x3c, !PT ;  /* 0x0000000205027212 */ /* 0x000fe200078e3cff */
[----:B-1----:R-:W-:Y:S06]  /*c2c0*/  @!P0 BRA `(.L_x_210) ;  /* 0x0000000000b48947 */ /* 0x002fec0003800000 */
.L_x_220:
[----:B------:R-:W-:Y:S01]  /*c2d0*/  IMAD R3, R0, 0x8, R3 ;  /* 0x0000000800037824 */ /* 0x000fe200078e0203 */
[----:B------:R-:W-:-:S07]  /*c2e0*/  SHF.L.U32 R0, R2, 0x1f, RZ ;  /* 0x0000001f02007819 */ /* 0x000fce00000006ff */
.L_x_211:
[----:B-1----:R1:W2:Y:S02]  /*c2f0*/  SYNCS.PHASECHK.TRANS64.TRYWAIT P0, [R3+URZ], R0 ;  /* 0x00000000030075a7 */ /* 0x0022a4000800017f */
[----:B--2---:R-:W-:Y:S05]  /*c300*/  @!P0 NANOSLEEP.SYNCS 0x989680 ;  /* 0x009896800000895d */ /* 0x004fea0003900000 */
[----:B------:R-:W2:Y:S02]  /*c310*/  @!P0 SYNCS.PHASECHK.TRANS64 P0, [R3+URZ], R0 ;  /* 0x00000000030085a7 */ /* 0x000ea4000800007f */
[----:B--2---:R-:W-:Y:S05]  /*c320*/  @!P0 BRA `(.L_x_211) ;  /* 0xfffffffc00f08947 */ /* 0x004fea000383ffff */
.L_x_207:
[----:B------:R-:W-:Y:S05]  /*c330*/  BSYNC B0 ;  /* 0x0000000000007941 */ /* 0x000fea0003800000 */
.L_x_206:
[----:B------:R-:W-:Y:S05]  /*c340*/  EXIT ;  /* 0x000000000000794d */ /* 0x000fea0003800000 */
.L_x_17:
[----:B---3--:R3:W4:Y:S02]  /*c350*/  SYNCS.PHASECHK.TRANS64.TRYWAIT P1, [R3+URZ], R0 ;  /* 0x00000000030075a7 */ /* 0x008724000802017f */
[----:B----4-:R-:W-:Y:S05]  /*c360*/  @!P1 NANOSLEEP.SYNCS 0x989680 ;  /* 0x009896800000995d */ /* 0x010fea0003900000 */
[----:B------:R-:W4:Y:S02]  /*c370*/  @!P1 SYNCS.PHASECHK.TRANS64 P1, [R3+URZ], R0 ;  /* 0x00000000030095a7 */ /* 0x000f24000802007f */
[----:B----4-:R-:W-:Y:S05]  /*c380*/  @!P1 BRA `(.L_x_17) ;  /* 0xfffffffc00f09947 */ /* 0x010fea000383ffff */
[----:B------:R-:W-:Y:S05]  /*c390*/  BRA `(.L_x_16) ;  /* 0xffffff4c00947947 */ /* 0x000fea000383ffff */
.L_x_22:
[----:B-1----:R-:W-:-:S04]  /*c3a0*/  IMAD.U32 R4, RZ, RZ, UR8 ;  /* 0x00000008ff047e24 */ /* 0x002fc8000f8e00ff */
[----:B------:R1:W2:Y:S03]  /*c3b0*/  SYNCS.PHASECHK.TRANS64.TRYWAIT P1, [R4+URZ], R3 ;  /* 0x00000003040075a7 */ /* 0x0002a6000802017f */
[----:B--2---:R-:W-:Y:S05]  /*c3c0*/  @!P1 NANOSLEEP.SYNCS 0x989680 ;  /* 0x009896800000995d */ /* 0x004fea0003900000 */
[----:B------:R-:W2:Y:S02]  /*c3d0*/  @!P1 SYNCS.PHASECHK.TRANS64 P1, [R4+URZ], R3 ;  /* 0x00000003040095a7 */ /* 0x000ea4000802007f */
[----:B--2---:R-:W-:Y:S05]  /*c3e0*/  @!P1 BRA `(.L_x_22) ;  /* 0xfffffffc00ec9947 */ /* 0x004fea000383ffff */
[----:B------:R-:W-:Y:S05]  /*c3f0*/  BRA `(.L_x_21) ;  /* 0xffffff6c00a07947 */ /* 0x000fea000383ffff */
.L_x_193:
[----:B------:R-:W-:Y:S01]  /*c400*/  BSSY B1, `(.L_x_212) ;  /* 0x0000006000017945 */ /* 0x000fe20003800000 */
[----:B------:R-:W-:-:S07]  /*c410*/  IMAD.MOV.U32 R15, RZ, RZ, -0x1 ;  /* 0xffffffffff0f7424 */ /* 0x000fce00078e00ff */
[----:B------:R-:W-:Y:S05]  /*c420*/  WARPSYNC.COLLECTIVE R15, `(.L_x_213) ;  /* 0x000000000f0c7348 */ /* 0x000fea0003c00000 */
[----:B------:R-:W-:Y:S02]  /*c430*/  ELECT P6, UR62, PT ;  /* 0x00000000003e782f */ /* 0x000fe400038c0000 */
[----:B------:R-:W-:Y:S01]  /*c440*/  MOV R14, UR62 ;  /* 0x0000003e000e7c02 */ /* 0x000fe20008000f00 */
[----:B------:R-:W-:Y:S10]  /*c450*/  ENDCOLLECTIVE ;  /* 0x000000000000791b */ /* 0x000ff40003800000 */
.L_x_213:
[----:B------:R-:W-:Y:S05]  /*c460*/  BSYNC B1 ;  /* 0x0000000000017941 */ /* 0x000fea0003800000 */
.L_x_212:
[----:B------:R-:W-:Y:S05]  /*c470*/  BRA `(.L_x_214) ;  /* 0xfffffff0003c7947 */ /* 0x000fea000383ffff */
.L_x_196:
[----:B0-----:R0:W1:Y:S02]  /*c480*/  SYNCS.PHASECHK.TRANS64.TRYWAIT P1, [R14+URZ+0x18], R7 ;  /* 0x000018070e0075a7 */ /* 0x001064000802017f */
[----:B-1----:R-:W-:Y:S05]  /*c490*/  @!P1 NANOSLEEP.SYNCS 0x989680 ;  /* 0x009896800000995d */ /* 0x002fea0003900000 */
[----:B------:R-:W1:Y:S02]  /*c4a0*/  @!P1 SYNCS.PHASECHK.TRANS64 P1, [R14+URZ+0x18], R7 ;  /* 0x000018070e0095a7 */ /* 0x000e64000802007f */
[----:B-1----:R-:W-:Y:S05]  /*c4b0*/  @!P1 BRA `(.L_x_196) ;  /* 0xfffffffc00f09947 */ /* 0x002fea000383ffff */
[----:B------:R-:W-:Y:S05]  /*c4c0*/  BRA `(.L_x_215) ;  /* 0xfffffff000707947 */ /* 0x000fea000383ffff */
.L_x_205:
[----:B------:R-:W-:Y:S01]  /*c4d0*/  BSSY B0, `(.L_x_216) ;  /* 0x0000006000007945 */ /* 0x000fe20003800000 */
[----:B------:R-:W-:-:S07]  /*c4e0*/  IMAD.MOV.U32 R15, RZ, RZ, -0x1 ;  /* 0xffffffffff0f7424 */ /* 0x000fce00078e00ff */
[----:B------:R-:W-:Y:S05]  /*c4f0*/  WARPSYNC.COLLECTIVE R15, `(.L_x_217) ;  /* 0x000000000f0c7348 */ /* 0x000fea0003c00000 */
[----:B------:R-:W-:Y:S02]  /*c500*/  ELECT P6, UR62, PT ;  /* 0x00000000003e782f */ /* 0x000fe400038c0000 */
[----:B------:R-:W-:Y:S01]  /*c510*/  MOV R14, UR62 ;  /* 0x0000003e000e7c02 */ /* 0x000fe20008000f00 */
[----:B------:R-:W-:Y:S10]  /*c520*/  ENDCOLLECTIVE ;  /* 0x000000000000791b */ /* 0x000ff40003800000 */
.L_x_217:
[----:B------:R-:W-:Y:S05]  /*c530*/  BSYNC B0 ;  /* 0x0000000000007941 */ /* 0x000fea0003800000 */
.L_x_216:
[----:B------:R-:W-:Y:S05]  /*c540*/  BRA `(.L_x_218) ;  /* 0xfffffff800f07947 */ /* 0x000fea000383ffff */
.L_x_209:
[----:B0-----:R0:W1:Y:S02]  /*c550*/  SYNCS.PHASECHK.TRANS64.TRYWAIT P0, [R7+URZ], R2 ;  /* 0x00000002070075a7 */ /* 0x001064000800017f */
[----:B-1----:R-:W-:Y:S05]  /*c560*/  @!P0 NANOSLEEP.SYNCS 0x989680 ;  /* 0x009896800000895d */ /* 0x002fea0003900000 */
[----:B------:R-:W1:Y:S02]  /*c570*/  @!P0 SYNCS.PHASECHK.TRANS64 P0, [R7+URZ], R2 ;  /* 0x00000002070085a7 */ /* 0x000e64000800007f */
[----:B-1----:R-:W-:Y:S05]  /*c580*/  @!P0 BRA `(.L_x_209) ;  /* 0xfffffffc00f08947 */ /* 0x002fea000383ffff */
[----:B------:R-:W-:Y:S05]  /*c590*/  BRA `(.L_x_219) ;  /* 0xfffffffc00307947 */ /* 0x000fea000383ffff */
.L_x_210:
[----:B0-----:R0:W1:Y:S02]  /*c5a0*/  SYNCS.PHASECHK.TRANS64.TRYWAIT P0, [R9+URZ], R4 ;  /* 0x00000004090075a7 */ /* 0x001064000800017f */
[----:B-1----:R-:W-:Y:S05]  /*c5b0*/  @!P0 NANOSLEEP.SYNCS 0x989680 ;  /* 0x009896800000895d */ /* 0x002fea0003900000 */
[----:B------:R-:W1:Y:S02]  /*c5c0*/  @!P0 SYNCS.PHASECHK.TRANS64 P0, [R9+URZ], R4 ;  /* 0x00000004090085a7 */ /* 0x000e64000800007f */
[----:B-1----:R-:W-:Y:S05]  /*c5d0*/  @!P0 BRA `(.L_x_210) ;  /* 0xfffffffc00f08947 */ /* 0x002fea000383ffff */
[----:B------:R-:W-:Y:S05]  /*c5e0*/  BRA `(.L_x_220) ;  /* 0xfffffffc00387947 */ /* 0x000fea000383ffff */
.L_x_221:
[----:B------:R-:W-:-:S00]  /*c5f0*/  BRA `(.L_x_221) ;  /* 0xfffffffc00fc7947 */ /* 0x000fc0000383ffff */
[----:B------:R-:W-:-:S00]  /*c600*/  NOP ;  /* 0x0000000000007918 */ /* 0x000fc00000000000 */
[----:B------:R-:W-:-:S00]  /*c610*/  NOP ;  /* 0x0000000000007918 */ /* 0x000fc00000000000 */
[----:B------:R-:W-:-:S00]  /*c620*/  NOP ;  /* 0x0000000000007918 */ /* 0x000fc00000000000 */
[----:B------:R-:W-:-:S00]  /*c630*/  NOP ;  /* 0x0000000000007918 */ /* 0x000fc00000000000 */
[----:B------:R-:W-:-:S00]  /*c640*/  NOP ;  /* 0x0000000000007918 */ /* 0x000fc00000000000 */
[----:B------:R-:W-:-:S00]  /*c650*/  NOP ;  /* 0x0000000000007918 */ /* 0x000fc00000000000 */
[----:B------:R-:W-:-:S00]  /*c660*/  NOP ;  /* 0x0000000000007918 */ /* 0x000fc00000000000 */
[----:B------:R-:W-:-:S00]  /*c670*/  NOP ;  /* 0x0000000000007918 */ /* 0x000fc00000000000 */
.L_x_222:


//--------------------- .nv.global.init           --------------------------
	.section	.nv.global.init,"aw",@progbits
.nv.global.init:
	.type		$str$22,@object
	.size		$str$22,($str$23 - $str$22)
$str$22:
        /*0000*/ 	.byte	0x6b, 0x5f, 0x74, 0x69, 0x6c, 0x65, 0x5f, 0x63, 0x6f, 0x75, 0x6e, 0x74, 0x20, 0x3e, 0x3d, 0x20
        /*0010*/ 	.byte	0x31, 0x00
	.type		$str$23,@object
	.size		$str$23,(__unnamed_1 - $str$23)
$str$23:
        /*0012*/ 	.byte	0x2f, 0x74, 0x6d, 0x70, 0x2f, 0x63, 0x75, 0x74, 0x6c, 0x61, 0x73, 0x73, 0x5f, 0x73, 0x77, 0x65
        /*0022*/ 	.byte	0x65, 0x70, 0x5f, 0x73, 0x72, 0x63, 0x2f, 0x69, 0x6e, 0x63, 0x6c, 0x75, 0x64, 0x65, 0x2f, 0x63
        /*0032*/ 	.byte	0x75, 0x74, 0x6c, 0x61, 0x73, 0x73, 0x2f, 0x67, 0x65, 0x6d, 0x6d, 0x2f, 0x63, 0x6f, 0x6c, 0x6c
        /*0042*/ 	.byte	0x65, 0x63, 0x74, 0x69, 0x76, 0x65, 0x2f, 0x73, 0x6d, 0x39, 0x30, 0x5f, 0x6d, 0x6d, 0x61, 0x5f
        /*0052*/ 	.byte	0x74, 0x6d, 0x61, 0x5f, 0x67, 0x6d, 0x6d, 0x61, 0x5f, 0x73, 0x73, 0x5f, 0x77, 0x61, 0x72, 0x70
        /*0062*/ 	.byte	0x73, 0x70, 0x65, 0x63, 0x69, 0x61, 0x6c, 0x69, 0x7a, 0x65, 0x64, 0x2e, 0x68, 0x70, 0x70, 0x00
	.type		__unnamed_1,@object
	.size		__unnamed_1,(.L_0 - __unnamed_1)
__unnamed_1:
        /*0072*/ 	.byte	0x76, 0x6f, 0x69, 0x64, 0x20, 0x63, 0x75, 0x74, 0x6c, 0x61, 0x73, 0x73, 0x3a, 0x3a, 0x67, 0x65
        /* <DEDUP_REMOVED lines=180> */
        /*0bc2*/ 	.byte	0x74, 0x79, 0x5d, 0x00
.L_0:


//--------------------- .nv.shared._ZN7cutlass13device_kernelINS_4gemm6kernel13GemmUniversalIN4cute5tupleIJiiiiEEENS1_10collective13CollectiveMmaINS1_34MainloopSm90TmaGmmaWarpSpecializedILi3ENS5_IJNS4_1CILi1EEESB_SB_EEENS1_35KernelTmaWarpSpecializedCooperativeEEENS5_IJNSA_ILi192EEENSA_ILi80EEENSA_ILi128EEEEEENS_10bfloat16_tENS5_IJlSB_lEEESJ_SK_NS4_8TiledMMAINS4_8MMA_AtomIJNS4_4SM904GMMA27MMA_64x16x16_F32BF16BF16_SSILNSO_5MajorE0ELSQ_0ELNSO_7ScaleInE1ELSR_1EEEEEENS4_6LayoutINS5_IJNSA_ILi2EEESB_SB_EEENS5_IJSB_NSA_ILi0EEESX_EEEEENS5_IJNS4_10UnderscoreES10_S10_EEEEENS4_13SM90_TMA_LOADENS4_14ComposedLayoutINS4_7SwizzleILi3ELi4ELi3EEENS4_18smem_ptr_flag_bitsILi16EEENSU_INS5_IJNSA_ILi8EEENSA_ILi64EEEEEENS5_IJS1A_SB_EEEEEEEvNS4_8identityES13_S1E_vS1F_EENS_8epilogue10collective6detail29Sm90TmaWarpSpecializedAdapterINS1I_15DefaultEpilogueISJ_SK_SK_NS1H_6thread17LinearCombinationISJ_Li1EffLNS1M_9ScaleType4KindE0ELNS_15FloatRoundStyleE2ESJ_EENS1_15EpilogueDefaultEEEEEvvEEEEvNT_6ParamsE --------------------------
	.section	.nv.shared._ZN7cutlass13device_kernelINS_4gemm6kernel13GemmUniversalIN4cute5tupleIJiiiiEEENS1_10collective13CollectiveMmaINS1_34MainloopSm90TmaGmmaWarpSpecializedILi3ENS5_IJNS4_1CILi1EEESB_SB_EEENS1_35KernelTmaWarpSpecializedCooperativeEEENS5_IJNSA_ILi192EEENSA_ILi80EEENSA_ILi128EEEEEENS_10bfloat16_tENS5_IJlSB_lEEESJ_SK_NS4_8TiledMMAINS4_8MMA_AtomIJNS4_4SM904GMMA27MMA_64x16x16_F32BF16BF16_SSILNSO_5MajorE0ELSQ_0ELNSO_7ScaleInE1ELSR_1EEEEEENS4_6LayoutINS5_IJNSA_ILi2EEESB_SB_EEENS5_IJSB_NSA_ILi0EEESX_EEEEENS5_IJNS4_10UnderscoreES10_S10_EEEEENS4_13SM90_TMA_LOADENS4_14ComposedLayoutINS4_7SwizzleILi3ELi4ELi3EEENS4_18smem_ptr_flag_bitsILi16EEENSU_INS5_IJNSA_ILi8EEENSA_ILi64EEEEEENS5_IJS1A_SB_EEEEEEEvNS4_8identityES13_S1E_vS1F_EENS_8epilogue10collective6detail29Sm90TmaWarpSpecializedAdapterINS1I_15DefaultEpilogueISJ_SK_SK_NS1H_6thread17LinearCombinationISJ_Li1EffLNS1M_9ScaleType4KindE0ELNS_15FloatRoundStyleE2ESJ_EENS1_15EpilogueDefaultEEEEEvvEEEEvNT_6ParamsE,"aw",@nobits
	.sectionflags	@""
	.align	16
	.zero		1024


//--------------------- .nv.shared.reserved.0     --------------------------
	.section	.nv.shared.reserved.0,"aw",@nobits
	.weak		__nv_reservedSMEM_offset_0_alias
	.size		__nv_reservedSMEM_offset_0_alias, 0, 0
	.other		__nv_reservedSMEM_offset_0_alias,@"STO_CUDA_RESERVED_SHARED STV_DEFAULT"
__nv_reservedSMEM_offset_0_alias:
	.zero		0


//--------------------- .nv.global                --------------------------
	.section	.nv.global,"aw",@nobits
.nv.global:
	.type		_ZN40_INTERNAL_85ba01e6_4_k_cu_609facfb_170994cute1_E,@object
	.size		_ZN40_INTERNAL_85ba01e6_4_k_cu_609facfb_170994cute1_E,(_ZN40_INTERNAL_85ba01e6_4_k_cu_609facfb_170994cuda3std3__45__cpo6cbeginE - _ZN40_INTERNAL_85ba01e6_4_k_cu_609facfb_170994cute1_E)
_ZN40_INTERNAL_85ba01e6_4_k_cu_609facfb_170994cute1_E:
	.zero		1
	.type		_ZN40_INTERNAL_85ba01e6_4_k_cu_609facfb_170994cuda3std3__45__cpo6cbeginE,@object
	.size		_ZN40_INTERNAL_85ba01e6_4_k_cu_609facfb_170994cuda3std3__45__cpo6cbeginE,(_ZN40_INTERNAL_85ba01e6_4_k_cu_609facfb_170994cuda3std3__48in_placeE - _ZN40_INTERNAL_85ba01e6_4_k_cu_609facfb_170994cuda3std3__45__cpo6cbeginE)
_ZN40_INTERNAL_85ba01e6_4_k_cu_609facfb_170994cuda3std3__45__cpo6cbeginE:
	.zero		1
	.type		_ZN40_INTERNAL_85ba01e6_4_k_cu_609facfb_170994cuda3std3__48in_placeE,@object
	.size		_ZN40_INTERNAL_85ba01e6_4_k_cu_609facfb_170994cuda3std3__48in_placeE,(_ZN40_INTERNAL_85ba01e6_4_k_cu_609facfb_170994cuda3std6ranges3__45__cpo9iter_moveE - _ZN40_INTERNAL_85ba01e6_4_k_cu_609facfb_170994cuda3std3__48in_placeE)
_ZN40_INTERNAL_85ba01e6_4_k_cu_609facfb_170994cuda3std3__48in_placeE:
	.zero		1
	.type		_ZN40_INTERNAL_85ba01e6_4_k_cu_609facfb_170994cuda3std6ranges3__45__cpo9iter_moveE,@object
	.size		_ZN40_INTERNAL_85ba01e6_4_k_cu_609facfb_170994cuda3std6ranges3__45__cpo9iter_moveE,(_ZN40_INTERNAL_85ba01e6_4_k_cu_609facfb_170994cuda3std3__45__cpo5beginE - _ZN40_INTERNAL_85ba01e6_4_k_cu_609facfb_170994cuda3std6ranges3__45__cpo9iter_moveE)
_ZN40_INTERNAL_85ba01e6_4_k_cu_609facfb_170994cuda3std6ranges3__45__cpo9iter_moveE:
	.zero		1
	.type		_ZN40_INTERNAL_85ba01e6_4_k_cu_609facfb_170994cuda3std3__45__cpo5beginE,@object
	.size		_ZN40_INTERNAL_85ba01e6_4_k_cu_609facfb_170994cuda3std3__45__cpo5beginE,(_ZN40_INTERNAL_85ba01e6_4_k_cu_609facfb_170994cuda3std3__442_GLOBAL__N__85ba01e6_4_k_cu_609facfb_170996ignoreE - _ZN40_INTERNAL_85ba01e6_4_k_cu_609facfb_170994cuda3std3__45__cpo5beginE)
_ZN40_INTERNAL_85ba01e6_4_k_cu_609facfb_170994cuda3std3__45__cpo5beginE:
	.zero		1
	.type		_ZN40_INTERNAL_85ba01e6_4_k_cu_609facfb_170994cuda3std3__442_GLOBAL__N__85ba01e6_4_k_cu_609facfb_170996ignoreE,@object
	.size		_ZN40_INTERNAL_85ba01e6_4_k_cu_609facfb_170994cuda3std3__442_GLOBAL__N__85ba01e6_4_k_cu_609facfb_170996ignoreE,(_ZN40_INTERNAL_85ba01e6_4_k_cu_609facfb_170994cute7productE - _ZN40_INTERNAL_85ba01e6_4_k_cu_609facfb_170994cuda3std3__442_GLOBAL__N__85ba01e6_4_k_cu_609facfb_170996ignoreE)
_ZN40_INTERNAL_85ba01e6_4_k_cu_609facfb_170994cuda3std3__442_GLOBAL__N__85ba01e6_4_k_cu_609facfb_170996ignoreE:
	.zero		1
	.type		_ZN40_INTERNAL_85ba01e6_4_k_cu_609facfb_170994cute7productE,@object
	.size		_ZN40_INTERNAL_85ba01e6_4_k_cu_609facfb_170994cute7productE,(_ZN40_INTERNAL_85ba01e6_4_k_cu_609facfb_170994cuda3std3__45__cpo3endE - _ZN40_INTERNAL_85ba01e6_4_k_cu_609facfb_170994cute7productE)
_ZN40_INTERNAL_85ba01e6_4_k_cu_609facfb_170994cute7productE:
	.zero		1
	.type		_ZN40_INTERNAL_85ba01e6_4_k_cu_609facfb_170994cuda3std3__45__cpo3endE,@object
	.size		_ZN40_INTERNAL_85ba01e6_4_k_cu_609facfb_170994cuda3std3__45__cpo3endE,(_ZN40_INTERNAL_85ba01e6_4_k_cu_609facfb_170994cuda3std3__419piecewise_constructE - _ZN40_INTERNAL_85ba01e6_4_k_cu_609facfb_170994cuda3std3__45__cpo3endE)
_ZN40_INTERNAL_85ba01e6_4_k_cu_609facfb_170994cuda3std3__45__cpo3endE:
	.zero		1
	.type		_ZN40_INTERNAL_85ba01e6_4_k_cu_609facfb_170994cuda3std3__419piecewise_constructE,@object
	.size		_ZN40_INTERNAL_85ba01e6_4_k_cu_609facfb_170994cuda3std3__419piecewise_constructE,(_ZN40_INTERNAL_85ba01e6_4_k_cu_609facfb_170994cuda3std3__45__cpo4cendE - _ZN40_INTERNAL_85ba01e6_4_k_cu_609facfb_170994cuda3std3__419piecewise_constructE)
_ZN40_INTERNAL_85ba01e6_4_k_cu_609facfb_170994cuda3std3__419piecewise_constructE:
	.zero		1
	.type		_ZN40_INTERNAL_85ba01e6_4_k_cu_609facfb_170994cuda3std3__45__cpo4cendE,@object
	.size		_ZN40_INTERNAL_85ba01e6_4_k_cu_609facfb_170994cuda3std3__45__cpo4cendE,(_ZN40_INTERNAL_85ba01e6_4_k_cu_609facfb_170994cuda3std6ranges3__45__cpo4swapE - _ZN40_INTERNAL_85ba01e6_4_k_cu_609facfb_170994cuda3std3__45__cpo4cendE)
_ZN40_INTERNAL_85ba01e6_4_k_cu_609facfb_170994cuda3std3__45__cpo4cendE:
	.zero		1
	.type		_ZN40_INTERNAL_85ba01e6_4_k_cu_609facfb_170994cuda3std6ranges3__45__cpo4swapE,@object
	.size		_ZN40_INTERNAL_85ba01e6_4_k_cu_609facfb_170994cuda3std6ranges3__45__cpo4swapE,(.L_8 - _ZN40_INTERNAL_85ba01e6_4_k_cu_609facfb_170994cuda3std6ranges3__45__cpo4swapE)
_ZN40_INTERNAL_85ba01e6_4_k_cu_609facfb_170994cuda3std6ranges3__45__cpo4swapE:
	.zero		1
.L_8:


//--------------------- .nv.constant0._ZN7cutlass13device_kernelINS_4gemm6kernel13GemmUniversalIN4cute5tupleIJiiiiEEENS1_10collective13CollectiveMmaINS1_34MainloopSm90TmaGmmaWarpSpecializedILi3ENS5_IJNS4_1CILi1EEESB_SB_EEENS1_35KernelTmaWarpSpecializedCooperativeEEENS5_IJNSA_ILi192EEENSA_ILi80EEENSA_ILi128EEEEEENS_10bfloat16_tENS5_IJlSB_lEEESJ_SK_NS4_8TiledMMAINS4_8MMA_AtomIJNS4_4SM904GMMA27MMA_64x16x16_F32BF16BF16_SSILNSO_5MajorE0ELSQ_0ELNSO_7ScaleInE1ELSR_1EEEEEENS4_6LayoutINS5_IJNSA_ILi2EEESB_SB_EEENS5_IJSB_NSA_ILi0EEESX_EEEEENS5_IJNS4_10UnderscoreES10_S10_EEEEENS4_13SM90_TMA_LOADENS4_14ComposedLayoutINS4_7SwizzleILi3ELi4ELi3EEENS4_18smem_ptr_flag_bitsILi16EEENSU_INS5_IJNSA_ILi8EEENSA_ILi64EEEEEENS5_IJS1A_SB_EEEEEEEvNS4_8identityES13_S1E_vS1F_EENS_8epilogue10collective6detail29Sm90TmaWarpSpecializedAdapterINS1I_15DefaultEpilogueISJ_SK_SK_NS1H_6thread17LinearCombinationISJ_Li1EffLNS1M_9ScaleType4KindE0ELNS_15FloatRoundStyleE2ESJ_EENS1_15EpilogueDefaultEEEEEvvEEEEvNT_6ParamsE --------------------------
	.section	.nv.constant0._ZN7cutlass13device_kernelINS_4gemm6kernel13GemmUniversalIN4cute5tupleIJiiiiEEENS1_10collective13CollectiveMmaINS1_34MainloopSm90TmaGmmaWarpSpecializedILi3ENS5_IJNS4_1CILi1EEESB_SB_EEENS1_35KernelTmaWarpSpecializedCooperativeEEENS5_IJNSA_ILi192EEENSA_ILi80EEENSA_ILi128EEEEEENS_10bfloat16_tENS5_IJlSB_lEEESJ_SK_NS4_8TiledMMAINS4_8MMA_AtomIJNS4_4SM904GMMA27MMA_64x16x16_F32BF16BF16_SSILNSO_5MajorE0ELSQ_0ELNSO_7ScaleInE1ELSR_1EEEEEENS4_6LayoutINS5_IJNSA_ILi2EEESB_SB_EEENS5_IJSB_NSA_ILi0EEESX_EEEEENS5_IJNS4_10UnderscoreES10_S10_EEEEENS4_13SM90_TMA_LOADENS4_14ComposedLayoutINS4_7SwizzleILi3ELi4ELi3EEENS4_18smem_ptr_flag_bitsILi16EEENSU_INS5_IJNSA_ILi8EEENSA_ILi64EEEEEENS5_IJS1A_SB_EEEEEEEvNS4_8identityES13_S1E_vS1F_EENS_8epilogue10collective6detail29Sm90TmaWarpSpecializedAdapterINS1I_15DefaultEpilogueISJ_SK_SK_NS1H_6thread17LinearCombinationISJ_Li1EffLNS1M_9ScaleType4KindE0ELNS_15FloatRoundStyleE2ESJ_EENS1_15EpilogueDefaultEEEEEvvEEEEvNT_6ParamsE,"a",@progbits
	.sectionflags	@""
	.align	4
.nv.constant0._ZN7cutlass13device_kernelINS_4gemm6kernel13GemmUniversalIN4cute5tupleIJiiiiEEENS1_10collective13CollectiveMmaINS1_34MainloopSm90TmaGmmaWarpSpecializedILi3ENS5_IJNS4_1CILi1EEESB_SB_EEENS1_35KernelTmaWarpSpecializedCooperativeEEENS5_IJNSA_ILi192EEENSA_ILi80EEENSA_ILi128EEEEEENS_10bfloat16_tENS5_IJlSB_lEEESJ_SK_NS4_8TiledMMAINS4_8MMA_AtomIJNS4_4SM904GMMA27MMA_64x16x16_F32BF16BF16_SSILNSO_5MajorE0ELSQ_0ELNSO_7ScaleInE1ELSR_1EEEEEENS4_6LayoutINS5_IJNSA_ILi2EEESB_SB_EEENS5_IJSB_NSA_ILi0EEESX_EEEEENS5_IJNS4_10UnderscoreES10_S10_EEEEENS4_13SM90_TMA_LOADENS4_14ComposedLayoutINS4_7SwizzleILi3ELi4ELi3EEENS4_18smem_ptr_flag_bitsILi16EEENSU_INS5_IJNSA_ILi8EEENSA_ILi64EEEEEENS5_IJS1A_SB_EEEEEEEvNS4_8identityES13_S1E_vS1F_EENS_8epilogue10collective6detail29Sm90TmaWarpSpecializedAdapterINS1I_15DefaultEpilogueISJ_SK_SK_NS1H_6thread17LinearCombinationISJ_Li1EffLNS1M_9ScaleType4KindE0ELNS_15FloatRoundStyleE2ESJ_EENS1_15EpilogueDefaultEEEEEvvEEEEvNT_6ParamsE:
	.zero		1664


//--------------------- SYMBOLS --------------------------

	.type		.nv.reservedSmem.offset0,@object
	.size		.nv.reservedSmem.offset0,0x4
	.type		__assertfail,@function
